// auto-generated by cutlass_sweep.gemm — config: {"arch": "sm_100", "cluster_m": 1, "cluster_n": 1, "dtype": "e4m3", "dtype_b": "e4m3", "layout": "nt", "stages": 2, "tile_k": 32, "tile_m": 128, "tile_n": 256}
#include "cutlass/cutlass.h"
#include "cutlass/gemm/collective/collective_builder.hpp"
#include "cutlass/gemm/device/gemm_universal_adapter.h"
#include "cutlass/gemm/kernel/gemm_universal.hpp"
#include "cutlass/epilogue/collective/collective_builder.hpp"

using ElemA = cutlass::float_e4m3_t;
using ElemB = cutlass::float_e4m3_t;
using ElemCD = cutlass::float_e4m3_t;
using Acc  = float;
using TileShape    = cute::Shape<cute::_128, cute::_256, cute::_32>;
using ClusterShape = cute::Shape<cute::_1, cute::_1, cute::_1>;

using CollectiveEpilogue = typename cutlass::epilogue::collective::CollectiveBuilder<
    cutlass::arch::Sm100, cutlass::arch::OpClassTensorOp,
    TileShape, ClusterShape,
    cutlass::epilogue::collective::EpilogueTileAuto,
    Acc, Acc,
    ElemCD, cutlass::layout::RowMajor, 128 / cutlass::sizeof_bits<ElemCD>::value,
    ElemCD, cutlass::layout::RowMajor, 128 / cutlass::sizeof_bits<ElemCD>::value,
    cutlass::epilogue::collective::EpilogueScheduleAuto
  >::CollectiveOp;

using CollectiveMainloop = typename cutlass::gemm::collective::CollectiveBuilder<
    cutlass::arch::Sm100, cutlass::arch::OpClassTensorOp,
    ElemA, cutlass::layout::RowMajor, 128 / cutlass::sizeof_bits<ElemA>::value,
    ElemB, cutlass::layout::ColumnMajor, 128 / cutlass::sizeof_bits<ElemB>::value,
    Acc,
    TileShape, ClusterShape,
    cutlass::gemm::collective::StageCount<2>,
    cutlass::gemm::collective::KernelScheduleAuto
  >::CollectiveOp;

using GemmKernel = cutlass::gemm::kernel::GemmUniversal<
    cute::Shape<int,int,int,int>,
    CollectiveMainloop,
    CollectiveEpilogue
>;
using Gemm = cutlass::gemm::device::GemmUniversalAdapter<GemmKernel>;

// Force the device kernel symbol into the cubin without needing a host main.
auto* _anchor = &cutlass::device_kernel<GemmKernel>;


// ===== COMPILED SASS (sm_100a) =====

	.target	sm_100a

	.elftype	@"ET_EXEC"


//--------------------- .note.nv.tkinfo           --------------------------
	.section	.note.nv.tkinfo,"",@"SHT_NOTE"
	.sectionflags	@"SHF_NOTE_NV_TKINFO"
	.tkinfo
        /*0018*/ 	.word	0x00000002
        /*0030*/ 	.string	""
        /*0030*/ 	.string	"ptxas"
        /*0030*/ 	.string	"Cuda compilation tools, release 13.0, V13.0.88"
        /*0030*/ 	.string	"Build cuda_13.0.r13.0/compiler.36424714_0"
        /*0030*/ 	.string	"-arch sm_100a -m 64 "



//--------------------- .note.nv.cuinfo           --------------------------
	.section	.note.nv.cuinfo,"",@"SHT_NOTE"
	.sectionflags	@"SHF_NOTE_NV_CUINFO"
        /*0018*/ 	.short	0x0002
        /*001a*/ 	.short	0x0064
        /*001c*/ 	.short	0x0082
	.zero		2


//--------------------- .nv.info                  --------------------------
	.section	.nv.info,"",@"SHT_CUDA_INFO"
	.align	4


	//----- nvinfo : EIATTR_REGCOUNT
	.align		4
        /*0000*/ 	.byte	0x04, 0x2f
        /*0002*/ 	.short	(.L_20 - .L_19)
	.align		4
.L_19:
        /*0004*/ 	.word	index@(_ZN7cutlass13device_kernelINS_4gemm6kernel13GemmUniversalIN4cute5tupleIJiiiiEEENS1_10collective13CollectiveMmaINS1_35MainloopSm100TmaUmmaWarpSpecializedILi2ELi2ELi2ENS5_IJNS4_1CILi1EEESB_SB_EEEEENS5_IJNSA_ILi128EEENSA_ILi256EEENSA_ILi32EEEEEENS_12float_e4m3_tENS5_IJlSB_lEEESI_SJ_NS4_8TiledMMAINS4_8MMA_AtomIJNS4_10MMA_TraitsINS4_19SM100_MMA_F8F6F4_SSEJSI_SI_fSE_SF_NS4_17integral_constantINS4_4UMMA5MajorELSQ_0EEESR_NSO_INSP_7ScaleInELSS_0EEEST_EEEEEENS4_6LayoutISC_NS5_IJNSA_ILi0EEESX_SX_EEEEENS5_IJNS4_10UnderscoreES10_S10_EEEEENS4_13SM90_TMA_LOADENS4_14ComposedLayoutINS4_7SwizzleILi1ELi4ELi3EEENS4_18smem_ptr_flag_bitsILi8EEENSW_INS5_IJNSA_ILi8EEESG_EEENS5_IJSG_SB_EEEEEEEvNS4_8identityES13_S1D_vS1E_EENS_8epilogue10collective18CollectiveEpilogueINS1G_23Sm100TmaWarpSpecializedILi4ELi2ELi64ELb0ELb0EEEJSH_NS5_IJNSW_ISE_SB_EENSW_INSA_ILi64EEESB_EEEEESI_SJ_SI_SJ_NS1G_6fusion15FusionCallbacksIS1K_NS1P_17LinearCombinationISI_fSI_fLNS_15FloatRoundStyleE2EEESH_S1O_JEEENS4_5SM1004TMEM4LOAD26SM100_TMEM_LOAD_32dp32b64xES13_NS14_INS15_ILi2ELi4ELi3EEES18_NSW_INS5_IJS19_S1M_EEENS5_IJS1M_SB_EEEEEEENS4_39AutoVectorizingCopyWithAssumedAlignmentILi128EEENS4_14SM90_TMA_STOREES23_S25_S25_EEEvvEEEEvNT_6ParamsE)
        /*0008*/ 	.word	0x000000e0


	//----- nvinfo : EIATTR_FRAME_SIZE
	.align		4
.L_20:
        /*000c*/ 	.byte	0x04, 0x11
        /*000e*/ 	.short	(.L_22 - .L_21)
	.align		4
.L_21:
        /*0010*/ 	.word	index@($__internal_2_$__cuda_sm10x_tcgen05_guardrail_trap_unallocated_columns_being_dealloced)
        /*0014*/ 	.word	0x00000000


	//----- nvinfo : EIATTR_FRAME_SIZE
	.align		4
.L_22:
        /*0018*/ 	.byte	0x04, 0x11
        /*001a*/ 	.short	(.L_24 - .L_23)
	.align		4
.L_23:
        /*001c*/ 	.word	index@($__internal_1_$__cuda_sm10x_tcgen05_guardrail_trap_phase_invalid_during_alloc)
        /*0020*/ 	.word	0x00000000


	//----- nvinfo : EIATTR_FRAME_SIZE
	.align		4
.L_24:
        /*0024*/ 	.byte	0x04, 0x11
        /*0026*/ 	.short	(.L_26 - .L_25)
	.align		4
.L_25:
        /*0028*/ 	.word	index@($__internal_0_$__cuda_sm10x_tcgen05_guardrail_trap_col_being_dealloced_not_returned_by_alloc)
        /*002c*/ 	.word	0x00000000


	//----- nvinfo : EIATTR_FRAME_SIZE
	.align		4
.L_26:
        /*0030*/ 	.byte	0x04, 0x11
        /*0032*/ 	.short	(.L_28 - .L_27)
	.align		4
.L_27:
        /*0034*/ 	.word	index@(_ZN7cutlass13device_kernelINS_4gemm6kernel13GemmUniversalIN4cute5tupleIJiiiiEEENS1_10collective13CollectiveMmaINS1_35MainloopSm100TmaUmmaWarpSpecializedILi2ELi2ELi2ENS5_IJNS4_1CILi1EEESB_SB_EEEEENS5_IJNSA_ILi128EEENSA_ILi256EEENSA_ILi32EEEEEENS_12float_e4m3_tENS5_IJlSB_lEEESI_SJ_NS4_8TiledMMAINS4_8MMA_AtomIJNS4_10MMA_TraitsINS4_19SM100_MMA_F8F6F4_SSEJSI_SI_fSE_SF_NS4_17integral_constantINS4_4UMMA5MajorELSQ_0EEESR_NSO_INSP_7ScaleInELSS_0EEEST_EEEEEENS4_6LayoutISC_NS5_IJNSA_ILi0EEESX_SX_EEEEENS5_IJNS4_10UnderscoreES10_S10_EEEEENS4_13SM90_TMA_LOADENS4_14ComposedLayoutINS4_7SwizzleILi1ELi4ELi3EEENS4_18smem_ptr_flag_bitsILi8EEENSW_INS5_IJNSA_ILi8EEESG_EEENS5_IJSG_SB_EEEEEEEvNS4_8identityES13_S1D_vS1E_EENS_8epilogue10collective18CollectiveEpilogueINS1G_23Sm100TmaWarpSpecializedILi4ELi2ELi64ELb0ELb0EEEJSH_NS5_IJNSW_ISE_SB_EENSW_INSA_ILi64EEESB_EEEEESI_SJ_SI_SJ_NS1G_6fusion15FusionCallbacksIS1K_NS1P_17LinearCombinationISI_fSI_fLNS_15FloatRoundStyleE2EEESH_S1O_JEEENS4_5SM1004TMEM4LOAD26SM100_TMEM_LOAD_32dp32b64xES13_NS14_INS15_ILi2ELi4ELi3EEES18_NSW_INS5_IJS19_S1M_EEENS5_IJS1M_SB_EEEEEEENS4_39AutoVectorizingCopyWithAssumedAlignmentILi128EEENS4_14SM90_TMA_STOREES23_S25_S25_EEEvvEEEEvNT_6ParamsE)
        /*0038*/ 	.word	0x00000000


	//----- nvinfo : EIATTR_MIN_STACK_SIZE
	.align		4
.L_28:
        /*003c*/ 	.byte	0x04, 0x12
        /*003e*/ 	.short	(.L_30 - .L_29)
	.align		4
.L_29:
        /*0040*/ 	.word	index@(_ZN7cutlass13device_kernelINS_4gemm6kernel13GemmUniversalIN4cute5tupleIJiiiiEEENS1_10collective13CollectiveMmaINS1_35MainloopSm100TmaUmmaWarpSpecializedILi2ELi2ELi2ENS5_IJNS4_1CILi1EEESB_SB_EEEEENS5_IJNSA_ILi128EEENSA_ILi256EEENSA_ILi32EEEEEENS_12float_e4m3_tENS5_IJlSB_lEEESI_SJ_NS4_8TiledMMAINS4_8MMA_AtomIJNS4_10MMA_TraitsINS4_19SM100_MMA_F8F6F4_SSEJSI_SI_fSE_SF_NS4_17integral_constantINS4_4UMMA5MajorELSQ_0EEESR_NSO_INSP_7ScaleInELSS_0EEEST_EEEEEENS4_6LayoutISC_NS5_IJNSA_ILi0EEESX_SX_EEEEENS5_IJNS4_10UnderscoreES10_S10_EEEEENS4_13SM90_TMA_LOADENS4_14ComposedLayoutINS4_7SwizzleILi1ELi4ELi3EEENS4_18smem_ptr_flag_bitsILi8EEENSW_INS5_IJNSA_ILi8EEESG_EEENS5_IJSG_SB_EEEEEEEvNS4_8identityES13_S1D_vS1E_EENS_8epilogue10collective18CollectiveEpilogueINS1G_23Sm100TmaWarpSpecializedILi4ELi2ELi64ELb0ELb0EEEJSH_NS5_IJNSW_ISE_SB_EENSW_INSA_ILi64EEESB_EEEEESI_SJ_SI_SJ_NS1G_6fusion15FusionCallbacksIS1K_NS1P_17LinearCombinationISI_fSI_fLNS_15FloatRoundStyleE2EEESH_S1O_JEEENS4_5SM1004TMEM4LOAD26SM100_TMEM_LOAD_32dp32b64xES13_NS14_INS15_ILi2ELi4ELi3EEES18_NSW_INS5_IJS19_S1M_EEENS5_IJS1M_SB_EEEEEEENS4_39AutoVectorizingCopyWithAssumedAlignmentILi128EEENS4_14SM90_TMA_STOREES23_S25_S25_EEEvvEEEEvNT_6ParamsE)
        /*0044*/ 	.word	0x00000000
.L_30:


//--------------------- .nv.compat                --------------------------
	.section	.nv.compat,"",@"SHT_CUDA_COMPAT_INFO"
	.align	4
        /*0000*/ 	.byte	0x02, 0x09, 0x01, 0x00, 0x02, 0x02, 0x02, 0x00, 0x02, 0x05, 0x05, 0x00, 0x03, 0x07, 0x01, 0x01
        /*0010*/ 	.byte	0x02, 0x03, 0x01, 0x00, 0x02, 0x06, 0x01, 0x00, 0x04, 0x0b, 0x08, 0x00, 0x09, 0x00, 0x00, 0x00
        /*0020*/ 	.byte	0x00, 0x00, 0x00, 0x00


//--------------------- .nv.info._ZN7cutlass13device_kernelINS_4gemm6kernel13GemmUniversalIN4cute5tupleIJiiiiEEENS1_10collective13CollectiveMmaINS1_35MainloopSm100TmaUmmaWarpSpecializedILi2ELi2ELi2ENS5_IJNS4_1CILi1EEESB_SB_EEEEENS5_IJNSA_ILi128EEENSA_ILi256EEENSA_ILi32EEEEEENS_12float_e4m3_tENS5_IJlSB_lEEESI_SJ_NS4_8TiledMMAINS4_8MMA_AtomIJNS4_10MMA_TraitsINS4_19SM100_MMA_F8F6F4_SSEJSI_SI_fSE_SF_NS4_17integral_constantINS4_4UMMA5MajorELSQ_0EEESR_NSO_INSP_7ScaleInELSS_0EEEST_EEEEEENS4_6LayoutISC_NS5_IJNSA_ILi0EEESX_SX_EEEEENS5_IJNS4_10UnderscoreES10_S10_EEEEENS4_13SM90_TMA_LOADENS4_14ComposedLayoutINS4_7SwizzleILi1ELi4ELi3EEENS4_18smem_ptr_flag_bitsILi8EEENSW_INS5_IJNSA_ILi8EEESG_EEENS5_IJSG_SB_EEEEEEEvNS4_8identityES13_S1D_vS1E_EENS_8epilogue10collective18CollectiveEpilogueINS1G_23Sm100TmaWarpSpecializedILi4ELi2ELi64ELb0ELb0EEEJSH_NS5_IJNSW_ISE_SB_EENSW_INSA_ILi64EEESB_EEEEESI_SJ_SI_SJ_NS1G_6fusion15FusionCallbacksIS1K_NS1P_17LinearCombinationISI_fSI_fLNS_15FloatRoundStyleE2EEESH_S1O_JEEENS4_5SM1004TMEM4LOAD26SM100_TMEM_LOAD_32dp32b64xES13_NS14_INS15_ILi2ELi4ELi3EEES18_NSW_INS5_IJS19_S1M_EEENS5_IJS1M_SB_EEEEEEENS4_39AutoVectorizingCopyWithAssumedAlignmentILi128EEENS4_14SM90_TMA_STOREES23_S25_S25_EEEvvEEEEvNT_6ParamsE --------------------------
	.section	.nv.info._ZN7cutlass13device_kernelINS_4gemm6kernel13GemmUniversalIN4cute5tupleIJiiiiEEENS1_10collective13CollectiveMmaINS1_35MainloopSm100TmaUmmaWarpSpecializedILi2ELi2ELi2ENS5_IJNS4_1CILi1EEESB_SB_EEEEENS5_IJNSA_ILi128EEENSA_ILi256EEENSA_ILi32EEEEEENS_12float_e4m3_tENS5_IJlSB_lEEESI_SJ_NS4_8TiledMMAINS4_8MMA_AtomIJNS4_10MMA_TraitsINS4_19SM100_MMA_F8F6F4_SSEJSI_SI_fSE_SF_NS4_17integral_constantINS4_4UMMA5MajorELSQ_0EEESR_NSO_INSP_7ScaleInELSS_0EEEST_EEEEEENS4_6LayoutISC_NS5_IJNSA_ILi0EEESX_SX_EEEEENS5_IJNS4_10UnderscoreES10_S10_EEEEENS4_13SM90_TMA_LOADENS4_14ComposedLayoutINS4_7SwizzleILi1ELi4ELi3EEENS4_18smem_ptr_flag_bitsILi8EEENSW_INS5_IJNSA_ILi8EEESG_EEENS5_IJSG_SB_EEEEEEEvNS4_8identityES13_S1D_vS1E_EENS_8epilogue10collective18CollectiveEpilogueINS1G_23Sm100TmaWarpSpecializedILi4ELi2ELi64ELb0ELb0EEEJSH_NS5_IJNSW_ISE_SB_EENSW_INSA_ILi64EEESB_EEEEESI_SJ_SI_SJ_NS1G_6fusion15FusionCallbacksIS1K_NS1P_17LinearCombinationISI_fSI_fLNS_15FloatRoundStyleE2EEESH_S1O_JEEENS4_5SM1004TMEM4LOAD26SM100_TMEM_LOAD_32dp32b64xES13_NS14_INS15_ILi2ELi4ELi3EEES18_NSW_INS5_IJS19_S1M_EEENS5_IJS1M_SB_EEEEEEENS4_39AutoVectorizingCopyWithAssumedAlignmentILi128EEENS4_14SM90_TMA_STOREES23_S25_S25_EEEvvEEEEvNT_6ParamsE,"",@"SHT_CUDA_INFO"
	.sectionflags	@""
	.align	4


	//----- nvinfo : EIATTR_CUDA_API_VERSION
	.align		4
        /*0000*/ 	.byte	0x04, 0x37
        /*0002*/ 	.short	(.L_32 - .L_31)
.L_31:
        /*0004*/ 	.word	0x00000082


	//----- nvinfo : EIATTR_KPARAM_INFO
	.align		4
.L_32:
        /*0008*/ 	.byte	0x04, 0x17
        /*000a*/ 	.short	(.L_34 - .L_33)
.L_33:
        /*000c*/ 	.word	0x00000000
        /*0010*/ 	.short	0x0000
        /*0012*/ 	.short	0x0000
        /*0014*/ 	.byte	0x00, 0xf0, 0x01, 0x20


	//----- nvinfo : EIATTR_AT_ENTRY_FRAGMENTS
	.align		4
.L_34:
        /*0018*/ 	.byte	0x04, 0x4f
        /*001a*/ 	.short	(.L_36 - .L_35)


	//   ....[0]....
.L_35:
        /*001c*/ 	.word	0x00000006


	//----- nvinfo : EIATTR_RESERVED_SMEM_USED
	.align		4
.L_36:
        /*0020*/ 	.byte	0x01, 0x41
	.zero		2


	//----- nvinfo : EIATTR_SPARSE_MMA_MASK
	.align		4
        /*0024*/ 	.byte	0x03, 0x50
        /*0026*/ 	.short	0x0000


	//----- nvinfo : EIATTR_TCGEN05_1CTA_USED
	.align		4
        /*0028*/ 	.byte	0x01, 0x51
	.zero		2


	//----- nvinfo : EIATTR_MAXREG_COUNT
	.align		4
        /*002c*/ 	.byte	0x03, 0x1b
        /*002e*/ 	.short	0x00ff


	//----- nvinfo : EIATTR_NUM_BARRIERS
	.align		4
        /*0030*/ 	.byte	0x02, 0x4c
        /*0032*/ 	.byte	0x07
	.zero		1


	//----- nvinfo : EIATTR_EXTERNS
	.align		4
        /*0034*/ 	.byte	0x04, 0x0f
        /*0036*/ 	.short	(.L_38 - .L_37)


	//   ....[0]....
	.align		4
.L_37:
        /*0038*/ 	.word	index@(__assertfail)


	//----- nvinfo : EIATTR_MERCURY_ISA_VERSION
	.align		4
.L_38:
        /*003c*/ 	.byte	0x03, 0x5f
        /*003e*/ 	.short	0x0101


	//----- nvinfo : EIATTR_INT_WARP_WIDE_INSTR_OFFSETS
	.align		4
        /*0040*/ 	.byte	0x04, 0x31
        /*0042*/ 	.short	(.L_40 - .L_39)


	//   ....[0]....
.L_39:
        /*0044*/ 	.word	0x00001d60


	//   ....[1]....
        /*0048*/ 	.word	0x00003420


	//   ....[2]....
        /*004c*/ 	.word	0x00003440


	//   ....[3]....
        /*0050*/ 	.word	0x00003470


	//   ....[4]....
        /*0054*/ 	.word	0x00003db0


	//   ....[5]....
        /*0058*/ 	.word	0x00003e20


	//   ....[6]....
        /*005c*/ 	.word	0x00003f00


	//   ....[7]....
        /*0060*/ 	.word	0x00003f80


	//   ....[8]....
        /*0064*/ 	.word	0x00004090


	//   ....[9]....
        /*0068*/ 	.word	0x00004120


	//   ....[10]....
        /*006c*/ 	.word	0x00004300


	//   ....[11]....
        /*0070*/ 	.word	0x00004460


	//----- nvinfo : EIATTR_COOP_GROUP_MASK_REGIDS
	.align		4
.L_40:
        /*0074*/ 	.byte	0x04, 0x29
        /*0076*/ 	.short	(.L_42 - .L_41)


	//   ....[0]....
.L_41:
        /*0078*/ 	.word	0xffffffff


	//   ....[1]....
        /*007c*/ 	.word	0xffffffff


	//   ....[2]....
        /*0080*/ 	.word	0xffffffff


	//   ....[3]....
        /*0084*/ 	.word	0xffffffff


	//   ....[4]....
        /*0088*/ 	.word	0xffffffff


	//   ....[5]....
        /*008c*/ 	.word	0xffffffff


	//   ....[6]....
        /*0090*/ 	.word	0xffffffff


	//   ....[7]....
        /*0094*/ 	.word	0xffffffff


	//   ....[8]....
        /*0098*/ 	.word	0xffffffff


	//   ....[9]....
        /*009c*/ 	.word	0xffffffff


	//   ....[10]....
        /*00a0*/ 	.word	0xffffffff


	//   ....[11]....
        /*00a4*/ 	.word	0xffffffff


	//   ....[12]....
        /*00a8*/ 	.word	0xffffffff


	//----- nvinfo : EIATTR_COOP_GROUP_INSTR_OFFSETS
	.align		4
.L_42:
        /*00ac*/ 	.byte	0x04, 0x28
        /*00ae*/ 	.short	(.L_44 - .L_43)


	//   ....[0]....
.L_43:
        /*00b0*/ 	.word	0x00000090


	//   ....[1]....
        /*00b4*/ 	.word	0x000004d0


	//   ....[2]....
        /*00b8*/ 	.word	0x00000600


	//   ....[3]....
        /*00bc*/ 	.word	0x000007a0


	//   ....[4]....
        /*00c0*/ 	.word	0x000008a0


	//   ....[5]....
        /*00c4*/ 	.word	0x00000a10


	//   ....[6]....
        /*00c8*/ 	.word	0x00000b70


	//   ....[7]....
        /*00cc*/ 	.word	0x00001c40


	//   ....[8]....
        /*00d0*/ 	.word	0x00002900


	//   ....[9]....
        /*00d4*/ 	.word	0x00002b10


	//   ....[10]....
        /*00d8*/ 	.word	0x00002b40


	//   ....[11]....
        /*00dc*/ 	.word	0x00003300


	//   ....[12]....
        /*00e0*/ 	.word	0x00003530


	//----- nvinfo : EIATTR_VRC_CTA_INIT_COUNT
	.align		4
.L_44:
        /*00e4*/ 	.byte	0x02, 0x4a
        /*00e6*/ 	.byte	0x80
	.zero		1


	//----- nvinfo : EIATTR_SYSCALL_OFFSETS
	.align		4
        /*00e8*/ 	.byte	0x04, 0x46
        /*00ea*/ 	.short	(.L_46 - .L_45)


	//   ....[0]....
.L_45:
        /*00ec*/ 	.word	0x00004ed0


	//   ....[1]....
        /*00f0*/ 	.word	0x00005010


	//   ....[2]....
        /*00f4*/ 	.word	0x00005870


	//   ....[3]....
        /*00f8*/ 	.word	0x00006e90


	//   ....[4]....
        /*00fc*/ 	.word	0x00008440


	//   ....[5]....
        /*0100*/ 	.word	0x00009a10


	//----- nvinfo : EIATTR_MBARRIER_INSTR_OFFSETS
	.align		4
.L_46:
        /*0104*/ 	.byte	0x04, 0x39
        /*0106*/ 	.short	(.L_48 - .L_47)


	//   ....[0]....
.L_47:
        /*0108*/ 	.word	0x000005b0
        /*010c*/ 	.word	0x000000ff
        /*0110*/ 	.word	0x00000000
        /*0114*/ 	.short	0x0100
        /*0116*/ 	.byte	0x05
	.zero		1


	//   ....[1]....
        /*0118*/ 	.word	0x000005c0
        /*011c*/ 	.word	0x000000ff
        /*0120*/ 	.word	0x00000010
        /*0124*/ 	.short	0x0100
        /*0126*/ 	.byte	0x05
	.zero		1


	//   ....[2]....
        /*0128*/ 	.word	0x000005d0
        /*012c*/ 	.word	0x000000ff
        /*0130*/ 	.word	0x00000008
        /*0134*/ 	.short	0x0100
        /*0136*/ 	.byte	0x05
	.zero		1


	//   ....[3]....
        /*0138*/ 	.word	0x000005e0
        /*013c*/ 	.word	0x000000ff
        /*0140*/ 	.word	0x00000018
        /*0144*/ 	.short	0x0100
        /*0146*/ 	.byte	0x05
	.zero		1


	//   ....[4]....
        /*0148*/ 	.word	0x00000710
        /*014c*/ 	.word	0x000000ff
        /*0150*/ 	.word	0x00000020
        /*0154*/ 	.short	0x0100
        /*0156*/ 	.byte	0x07
	.zero		1


	//   ....[5]....
        /*0158*/ 	.word	0x00000720
        /*015c*/ 	.word	0x000000ff
        /*0160*/ 	.word	0x00000040
        /*0164*/ 	.short	0x0100
        /*0166*/ 	.byte	0x07
	.zero		1


	//   ....[6]....
        /*0168*/ 	.word	0x00000730
        /*016c*/ 	.word	0x000000ff
        /*0170*/ 	.word	0x00000028
        /*0174*/ 	.short	0x0100
        /*0176*/ 	.byte	0x07
	.zero		1


	//   ....[7]....
        /*0178*/ 	.word	0x00000740
        /*017c*/ 	.word	0x000000ff
        /*0180*/ 	.word	0x00000048
        /*0184*/ 	.short	0x0100
        /*0186*/ 	.byte	0x07
	.zero		1


	//   ....[8]....
        /*0188*/ 	.word	0x00000750
        /*018c*/ 	.word	0x000000ff
        /*0190*/ 	.word	0x00000030
        /*0194*/ 	.short	0x0100
        /*0196*/ 	.byte	0x07
	.zero		1


	//   ....[9]....
        /*0198*/ 	.word	0x00000760
        /*019c*/ 	.word	0x000000ff
        /*01a0*/ 	.word	0x00000050
        /*01a4*/ 	.short	0x0100
        /*01a6*/ 	.byte	0x07
	.zero		1


	//   ....[10]....
        /*01a8*/ 	.word	0x00000770
        /*01ac*/ 	.word	0x000000ff
        /*01b0*/ 	.word	0x00000038
        /*01b4*/ 	.short	0x0100
        /*01b6*/ 	.byte	0x07
	.zero		1


	//   ....[11]....
        /*01b8*/ 	.word	0x00000780
        /*01bc*/ 	.word	0x000000ff
        /*01c0*/ 	.word	0x00000058
        /*01c4*/ 	.short	0x0100
        /*01c6*/ 	.byte	0x07
	.zero		1


	//   ....[12]....
        /*01c8*/ 	.word	0x00000870
        /*01cc*/ 	.word	0x000000ff
        /*01d0*/ 	.word	0x00000060
        /*01d4*/ 	.short	0x0100
        /*01d6*/ 	.byte	0x05
	.zero		1


	//   ....[13]....
        /*01d8*/ 	.word	0x00000880
        /*01dc*/ 	.word	0x000000ff
        /*01e0*/ 	.word	0x00000068
        /*01e4*/ 	.short	0x0100
        /*01e6*/ 	.byte	0x05
	.zero		1


	//   ....[14]....
        /*01e8*/ 	.word	0x000009c0
        /*01ec*/ 	.word	0x000000ff
        /*01f0*/ 	.word	0x00000070
        /*01f4*/ 	.short	0x0100
        /*01f6*/ 	.byte	0x05
	.zero		1


	//   ....[15]....
        /*01f8*/ 	.word	0x000009d0
        /*01fc*/ 	.word	0x000000ff
        /*0200*/ 	.word	0x00000080
        /*0204*/ 	.short	0x0100
        /*0206*/ 	.byte	0x05
	.zero		1


	//   ....[16]....
        /*0208*/ 	.word	0x000009e0
        /*020c*/ 	.word	0x000000ff
        /*0210*/ 	.word	0x00000078
        /*0214*/ 	.short	0x0100
        /*0216*/ 	.byte	0x05
	.zero		1


	//   ....[17]....
        /*0218*/ 	.word	0x000009f0
        /*021c*/ 	.word	0x000000ff
        /*0220*/ 	.word	0x00000088
        /*0224*/ 	.short	0x0100
        /*0226*/ 	.byte	0x05
	.zero		1


	//   ....[18]....
        /*0228*/ 	.word	0x00000b20
        /*022c*/ 	.word	0x000000ff
        /*0230*/ 	.word	0x00000090
        /*0234*/ 	.short	0x0100
        /*0236*/ 	.byte	0x07
	.zero		1


	//   ....[19]....
        /*0238*/ 	.word	0x00000b30
        /*023c*/ 	.word	0x000000ff
        /*0240*/ 	.word	0x000000a0
        /*0244*/ 	.short	0x0100
        /*0246*/ 	.byte	0x07
	.zero		1


	//   ....[20]....
        /*0248*/ 	.word	0x00000b40
        /*024c*/ 	.word	0x000000ff
        /*0250*/ 	.word	0x00000098
        /*0254*/ 	.short	0x0100
        /*0256*/ 	.byte	0x07
	.zero		1


	//   ....[21]....
        /*0258*/ 	.word	0x00000b50
        /*025c*/ 	.word	0x000000ff
        /*0260*/ 	.word	0x000000a8
        /*0264*/ 	.short	0x0100
        /*0266*/ 	.byte	0x07
	.zero		1


	//   ....[22]....
        /*0268*/ 	.word	0x00000c40
        /*026c*/ 	.word	0x000000ff
        /*0270*/ 	.word	0x000000b0
        /*0274*/ 	.short	0x0100
        /*0276*/ 	.byte	0x05
	.zero		1


	//   ....[23]....
        /*0278*/ 	.word	0x00000c50
        /*027c*/ 	.word	0x000000ff
        /*0280*/ 	.word	0x000000c0
        /*0284*/ 	.short	0x0100
        /*0286*/ 	.byte	0x05
	.zero		1


	//   ....[24]....
        /*0288*/ 	.word	0x00000c60
        /*028c*/ 	.word	0x000000ff
        /*0290*/ 	.word	0x000000b8
        /*0294*/ 	.short	0x0100
        /*0296*/ 	.byte	0x05
	.zero		1


	//   ....[25]....
        /*0298*/ 	.word	0x00000c70
        /*029c*/ 	.word	0x000000ff
        /*02a0*/ 	.word	0x000000c8
        /*02a4*/ 	.short	0x0100
        /*02a6*/ 	.byte	0x05
	.zero		1


	//   ....[26]....
        /*02a8*/ 	.word	0x00001540
        /*02ac*/ 	.word	0x00000003
        /*02b0*/ 	.word	0x000000c0
        /*02b4*/ 	.short	0x010a
        /*02b6*/ 	.byte	0xff
	.zero		1


	//   ....[27]....
        /*02b8*/ 	.word	0x00001570
        /*02bc*/ 	.word	0x00000003
        /*02c0*/ 	.word	0x000000b0
        /*02c4*/ 	.short	0x0101
        /*02c6*/ 	.byte	0xff
	.zero		1


	//   ....[28]....
        /*02c8*/ 	.word	0x00001640
        /*02cc*/ 	.word	0x000000ff
        /*02d0*/ 	.word	0x00000010
        /*02d4*/ 	.short	0x010a
        /*02d6*/ 	.byte	0x08
	.zero		1


	//   ....[29]....
        /*02d8*/ 	.word	0x000016e0
        /*02dc*/ 	.word	0x000000ff
        /*02e0*/ 	.word	0x00000010
        /*02e4*/ 	.short	0x010a
        /*02e6*/ 	.byte	0x21
	.zero		1


	//   ....[30]....
        /*02e8*/ 	.word	0x00001830
        /*02ec*/ 	.word	0x000000ff
        /*02f0*/ 	.word	0x00000010
        /*02f4*/ 	.short	0x010a
        /*02f6*/ 	.byte	0x08
	.zero		1


	//   ....[31]....
        /*02f8*/ 	.word	0x00001940
        /*02fc*/ 	.word	0x000000ff
        /*0300*/ 	.word	0x00000068
        /*0304*/ 	.short	0x0101
        /*0306*/ 	.byte	0x04
	.zero		1


	//   ....[32]....
        /*0308*/ 	.word	0x00001960
        /*030c*/ 	.word	0x000000ff
        /*0310*/ 	.word	0x00000010
        /*0314*/ 	.short	0x010a
        /*0316*/ 	.byte	0x08
	.zero		1


	//   ....[33]....
        /*0318*/ 	.word	0x000019e0
        /*031c*/ 	.word	0x000000ff
        /*0320*/ 	.word	0x00000010
        /*0324*/ 	.short	0x010a
        /*0326*/ 	.byte	0x11
	.zero		1


	//   ....[34]....
        /*0328*/ 	.word	0x00001b30
        /*032c*/ 	.word	0x000000ff
        /*0330*/ 	.word	0x00000010
        /*0334*/ 	.short	0x010a
        /*0336*/ 	.byte	0x08
	.zero		1


	//   ....[35]....
        /*0338*/ 	.word	0x00001c70
        /*033c*/ 	.word	0x00000002
        /*0340*/ 	.word	0x00000070
        /*0344*/ 	.short	0x010a
        /*0346*/ 	.byte	0xff
	.zero		1


	//   ....[36]....
        /*0348*/ 	.word	0x00001d30
        /*034c*/ 	.word	0x00000002
        /*0350*/ 	.word	0x00000000
        /*0354*/ 	.short	0x0101
        /*0356*/ 	.byte	0xff
	.zero		1


	//   ....[37]....
        /*0358*/ 	.word	0x00002290
        /*035c*/ 	.word	0x000000ff
        /*0360*/ 	.word	0x00000000
        /*0364*/ 	.short	0x010a
        /*0366*/ 	.byte	0x04
	.zero		1


	//   ....[38]....
        /*0368*/ 	.word	0x00002330
        /*036c*/ 	.word	0x00000000
        /*0370*/ 	.word	0x00000000
        /*0374*/ 	.short	0x010a
        /*0376*/ 	.byte	0xff
	.zero		1


	//   ....[39]....
        /*0378*/ 	.word	0x00002450
        /*037c*/ 	.word	0x00000000
        /*0380*/ 	.word	0x000000b0
        /*0384*/ 	.short	0x010a
        /*0386*/ 	.byte	0xff
	.zero		1


	//   ....[40]....
        /*0388*/ 	.word	0x000024b0
        /*038c*/ 	.word	0x00000004
        /*0390*/ 	.word	0x00000000
        /*0394*/ 	.short	0x0101
        /*0396*/ 	.byte	0xff
	.zero		1


	//   ....[41]....
        /*0398*/ 	.word	0x000024d0
        /*039c*/ 	.word	0x000000ff
        /*03a0*/ 	.word	0x00000080
        /*03a4*/ 	.short	0x010a
        /*03a6*/ 	.byte	0x05
	.zero		1


	//   ....[42]....
        /*03a8*/ 	.word	0x000025f0
        /*03ac*/ 	.word	0x00000000
        /*03b0*/ 	.word	0x00000070
        /*03b4*/ 	.short	0x010a
        /*03b6*/ 	.byte	0xff
	.zero		1


	//   ....[43]....
        /*03b8*/ 	.word	0x00002700
        /*03bc*/ 	.word	0x00000000
        /*03c0*/ 	.word	0x00000000
        /*03c4*/ 	.short	0x0101
        /*03c6*/ 	.byte	0xff
	.zero		1


	//   ....[44]....
        /*03c8*/ 	.word	0x00002790
        /*03cc*/ 	.word	0x000000ff
        /*03d0*/ 	.word	0x00000080
        /*03d4*/ 	.short	0x0106
        /*03d6*/ 	.byte	0x05
	.zero		1


	//   ....[45]....
        /*03d8*/ 	.word	0x000027b0
        /*03dc*/ 	.word	0x000000ff
        /*03e0*/ 	.word	0x00000080
        /*03e4*/ 	.short	0x010a
        /*03e6*/ 	.byte	0x05
	.zero		1


	//   ....[46]....
        /*03e8*/ 	.word	0x00002840
        /*03ec*/ 	.word	0x000000ff
        /*03f0*/ 	.word	0x00000080
        /*03f4*/ 	.short	0x0106
        /*03f6*/ 	.byte	0x04
	.zero		1


	//   ....[47]....
        /*03f8*/ 	.word	0x00002880
        /*03fc*/ 	.word	0x00000000
        /*0400*/ 	.word	0x00000080
        /*0404*/ 	.short	0x010a
        /*0406*/ 	.byte	0xff
	.zero		1


	//   ....[48]....
        /*0408*/ 	.word	0x00002d60
        /*040c*/ 	.word	0x00000000
        /*0410*/ 	.word	0x00000070
        /*0414*/ 	.short	0x010a
        /*0416*/ 	.byte	0xff
	.zero		1


	//   ....[49]....
        /*0418*/ 	.word	0x00002e60
        /*041c*/ 	.word	0x00000003
        /*0420*/ 	.word	0x00000000
        /*0424*/ 	.short	0x0101
        /*0426*/ 	.byte	0xff
	.zero		1


	//   ....[50]....
        /*0428*/ 	.word	0x00002e70
        /*042c*/ 	.word	0x000000ff
        /*0430*/ 	.word	0x00000000
        /*0434*/ 	.short	0x010a
        /*0436*/ 	.byte	0x04
	.zero		1


	//   ....[51]....
        /*0438*/ 	.word	0x00002e90
        /*043c*/ 	.word	0x000000ff
        /*0440*/ 	.word	0x000000a0
        /*0444*/ 	.short	0x010a
        /*0446*/ 	.byte	0x09
	.zero		1


	//   ....[52]....
        /*0448*/ 	.word	0x00002f70
        /*044c*/ 	.word	0x000000ff
        /*0450*/ 	.word	0x00000000
        /*0454*/ 	.short	0x010a
        /*0456*/ 	.byte	0x07
	.zero		1


	//   ....[53]....
        /*0458*/ 	.word	0x000030a0
        /*045c*/ 	.word	0x000000ff
        /*0460*/ 	.word	0x00000000
        /*0464*/ 	.short	0x010a
        /*0466*/ 	.byte	0x04
	.zero		1


	//   ....[54]....
        /*0468*/ 	.word	0x00003250
        /*046c*/ 	.word	0x000000ff
        /*0470*/ 	.word	0x00000000
        /*0474*/ 	.short	0x010a
        /*0476*/ 	.byte	0x05
	.zero		1


	//   ....[55]....
        /*0478*/ 	.word	0x000032e0
        /*047c*/ 	.word	0x000000ff
        /*0480*/ 	.word	0x00000000
        /*0484*/ 	.short	0x010a
        /*0486*/ 	.byte	0x07
	.zero		1


	//   ....[56]....
        /*0488*/ 	.word	0x00003760
        /*048c*/ 	.word	0x00000000
        /*0490*/ 	.word	0x00000070
        /*0494*/ 	.short	0x010a
        /*0496*/ 	.byte	0xff
	.zero		1


	//   ....[57]....
        /*0498*/ 	.word	0x00003820
        /*049c*/ 	.word	0x00000000
        /*04a0*/ 	.word	0x00000000
        /*04a4*/ 	.short	0x0101
        /*04a6*/ 	.byte	0xff
	.zero		1


	//   ....[58]....
        /*04a8*/ 	.word	0x00003b40
        /*04ac*/ 	.word	0x000000ff
        /*04b0*/ 	.word	0x00000068
        /*04b4*/ 	.short	0x010a
        /*04b6*/ 	.byte	0x07
	.zero		1


	//   ....[59]....
        /*04b8*/ 	.word	0x00003d30
        /*04bc*/ 	.word	0x000000ff
        /*04c0*/ 	.word	0x00000040
        /*04c4*/ 	.short	0x010a
        /*04c6*/ 	.byte	0x07
	.zero		1


	//   ....[60]....
        /*04c8*/ 	.word	0x00003ea0
        /*04cc*/ 	.word	0x000000ff
        /*04d0*/ 	.word	0x00000020
        /*04d4*/ 	.short	0x010b
        /*04d6*/ 	.byte	0x07
	.zero		1


	//   ....[61]....
        /*04d8*/ 	.word	0x00003eb0
        /*04dc*/ 	.word	0x000000ff
        /*04e0*/ 	.word	0x00000000
        /*04e4*/ 	.short	0x0101
        /*04e6*/ 	.byte	0x08
	.zero		1


	//   ....[62]....
        /*04e8*/ 	.word	0x00003ed0
        /*04ec*/ 	.word	0x000000ff
        /*04f0*/ 	.word	0x00000048
        /*04f4*/ 	.short	0x010a
        /*04f6*/ 	.byte	0x07
	.zero		1


	//   ....[63]....
        /*04f8*/ 	.word	0x00004030
        /*04fc*/ 	.word	0x000000ff
        /*0500*/ 	.word	0x00000028
        /*0504*/ 	.short	0x010b
        /*0506*/ 	.byte	0x07
	.zero		1


	//   ....[64]....
        /*0508*/ 	.word	0x00004040
        /*050c*/ 	.word	0x000000ff
        /*0510*/ 	.word	0x00000000
        /*0514*/ 	.short	0x0101
        /*0516*/ 	.byte	0x08
	.zero		1


	//   ....[65]....
        /*0518*/ 	.word	0x00004050
        /*051c*/ 	.word	0x000000ff
        /*0520*/ 	.word	0x00000050
        /*0524*/ 	.short	0x010a
        /*0526*/ 	.byte	0x07
	.zero		1


	//   ....[66]....
        /*0528*/ 	.word	0x000041f0
        /*052c*/ 	.word	0x000000ff
        /*0530*/ 	.word	0x00000030
        /*0534*/ 	.short	0x010b
        /*0536*/ 	.byte	0x07
	.zero		1


	//   ....[67]....
        /*0538*/ 	.word	0x00004260
        /*053c*/ 	.word	0x000000ff
        /*0540*/ 	.word	0x00000000
        /*0544*/ 	.short	0x0101
        /*0546*/ 	.byte	0x08
	.zero		1


	//   ....[68]....
        /*0548*/ 	.word	0x00004290
        /*054c*/ 	.word	0x000000ff
        /*0550*/ 	.word	0x00000058
        /*0554*/ 	.short	0x010a
        /*0556*/ 	.byte	0x07
	.zero		1


	//   ....[69]....
        /*0558*/ 	.word	0x000044a0
        /*055c*/ 	.word	0x000000ff
        /*0560*/ 	.word	0x00000038
        /*0564*/ 	.short	0x010b
        /*0566*/ 	.byte	0x07
	.zero		1


	//   ....[70]....
        /*0568*/ 	.word	0x000044c0
        /*056c*/ 	.word	0x000000ff
        /*0570*/ 	.word	0x00000000
        /*0574*/ 	.short	0x0101
        /*0576*/ 	.byte	0x0d
	.zero		1


	//   ....[71]....
        /*0578*/ 	.word	0x000044f0
        /*057c*/ 	.word	0x000000ff
        /*0580*/ 	.word	0x00000040
        /*0584*/ 	.short	0x010a
        /*0586*/ 	.byte	0x07
	.zero		1


	//   ....[72]....
        /*0588*/ 	.word	0x00004510
        /*058c*/ 	.word	0x000000ff
        /*0590*/ 	.word	0x00000048
        /*0594*/ 	.short	0x010a
        /*0596*/ 	.byte	0x07
	.zero		1


	//   ....[73]....
        /*0598*/ 	.word	0x00004530
        /*059c*/ 	.word	0x000000ff
        /*05a0*/ 	.word	0x00000050
        /*05a4*/ 	.short	0x010a
        /*05a6*/ 	.byte	0x07
	.zero		1


	//   ....[74]....
        /*05a8*/ 	.word	0x00004570
        /*05ac*/ 	.word	0x00000000
        /*05b0*/ 	.word	0x00000058
        /*05b4*/ 	.short	0x010a
        /*05b6*/ 	.byte	0xff
	.zero		1


	//   ....[75]....
        /*05b8*/ 	.word	0x000048a0
        /*05bc*/ 	.word	0x00000000
        /*05c0*/ 	.word	0x00000070
        /*05c4*/ 	.short	0x010a
        /*05c6*/ 	.byte	0xff
	.zero		1


	//   ....[76]....
        /*05c8*/ 	.word	0x000049b0
        /*05cc*/ 	.word	0x00000000
        /*05d0*/ 	.word	0x00000000
        /*05d4*/ 	.short	0x0101
        /*05d6*/ 	.byte	0xff
	.zero		1


	//   ....[77]....
        /*05d8*/ 	.word	0x00005410
        /*05dc*/ 	.word	0x00000003
        /*05e0*/ 	.word	0x00000020
        /*05e4*/ 	.short	0x010a
        /*05e6*/ 	.byte	0xff
	.zero		1


	//   ....[78]....
        /*05e8*/ 	.word	0x00005450
        /*05ec*/ 	.word	0x000000c1
        /*05f0*/ 	.word	0x00000090
        /*05f4*/ 	.short	0x010a
        /*05f6*/ 	.byte	0xff
	.zero		1


	//   ....[79]....
        /*05f8*/ 	.word	0x00005580
        /*05fc*/ 	.word	0x00000003
        /*0600*/ 	.word	0x00000020
        /*0604*/ 	.short	0x010a
        /*0606*/ 	.byte	0xff
	.zero		1


	//   ....[80]....
        /*0608*/ 	.word	0x000056e0
        /*060c*/ 	.word	0x00000000
        /*0610*/ 	.word	0x00000000
        /*0614*/ 	.short	0x0101
        /*0616*/ 	.byte	0xff
	.zero		1


	//   ....[81]....
        /*0618*/ 	.word	0x00005740
        /*061c*/ 	.word	0x000000c1
        /*0620*/ 	.word	0x00000090
        /*0624*/ 	.short	0x010a
        /*0626*/ 	.byte	0xff
	.zero		1


	//   ....[82]....
        /*0628*/ 	.word	0x00006af0
        /*062c*/ 	.word	0x000000cc
        /*0630*/ 	.word	0x00000020
        /*0634*/ 	.short	0x010a
        /*0636*/ 	.byte	0xff
	.zero		1


	//   ....[83]....
        /*0638*/ 	.word	0x00006bc0
        /*063c*/ 	.word	0x000000cc
        /*0640*/ 	.word	0x00000020
        /*0644*/ 	.short	0x010a
        /*0646*/ 	.byte	0xff
	.zero		1


	//   ....[84]....
        /*0648*/ 	.word	0x00006d00
        /*064c*/ 	.word	0x00000003
        /*0650*/ 	.word	0x00000000
        /*0654*/ 	.short	0x0101
        /*0656*/ 	.byte	0xff
	.zero		1


	//   ....[85]....
        /*0658*/ 	.word	0x000080a0
        /*065c*/ 	.word	0x00000000
        /*0660*/ 	.word	0x00000020
        /*0664*/ 	.short	0x010a
        /*0666*/ 	.byte	0xff
	.zero		1


	//   ....[86]....
        /*0668*/ 	.word	0x00008170
        /*066c*/ 	.word	0x00000000
        /*0670*/ 	.word	0x00000020
        /*0674*/ 	.short	0x010a
        /*0676*/ 	.byte	0xff
	.zero		1


	//   ....[87]....
        /*0678*/ 	.word	0x000082d0
        /*067c*/ 	.word	0x00000000
        /*0680*/ 	.word	0x00000000
        /*0684*/ 	.short	0x0101
        /*0686*/ 	.byte	0xff
	.zero		1


	//   ....[88]....
        /*0688*/ 	.word	0x00009680
        /*068c*/ 	.word	0x00000000
        /*0690*/ 	.word	0x00000020
        /*0694*/ 	.short	0x010a
        /*0696*/ 	.byte	0xff
	.zero		1


	//   ....[89]....
        /*0698*/ 	.word	0x00009750
        /*069c*/ 	.word	0x00000000
        /*06a0*/ 	.word	0x00000020
        /*06a4*/ 	.short	0x010a
        /*06a6*/ 	.byte	0xff
	.zero		1


	//   ....[90]....
        /*06a8*/ 	.word	0x000098b0
        /*06ac*/ 	.word	0x00000000
        /*06b0*/ 	.word	0x00000000
        /*06b4*/ 	.short	0x0101
        /*06b6*/ 	.byte	0xff
	.zero		1


	//   ....[91]....
        /*06b8*/ 	.word	0x00009da0
        /*06bc*/ 	.word	0x000000ff
        /*06c0*/ 	.word	0x00000000
        /*06c4*/ 	.short	0x0101
        /*06c6*/ 	.byte	0x05
	.zero		1


	//   ....[92]....
        /*06c8*/ 	.word	0x0000ad20
        /*06cc*/ 	.word	0x00000003
        /*06d0*/ 	.word	0x000000c0
        /*06d4*/ 	.short	0x010a
        /*06d6*/ 	.byte	0xff
	.zero		1


	//   ....[93]....
        /*06d8*/ 	.word	0x0000ad80
        /*06dc*/ 	.word	0x00000002
        /*06e0*/ 	.word	0x00000010
        /*06e4*/ 	.short	0x010a
        /*06e6*/ 	.byte	0xff
	.zero		1


	//   ....[94]....
        /*06e8*/ 	.word	0x0000ade0
        /*06ec*/ 	.word	0x00000002
        /*06f0*/ 	.word	0x00000010
        /*06f4*/ 	.short	0x010a
        /*06f6*/ 	.byte	0xff
	.zero		1


	//   ....[95]....
        /*06f8*/ 	.word	0x0000ae30
        /*06fc*/ 	.word	0x00000002
        /*0700*/ 	.word	0x00000070
        /*0704*/ 	.short	0x010a
        /*0706*/ 	.byte	0xff
	.zero		1


	//   ....[96]....
        /*0708*/ 	.word	0x0000ae90
        /*070c*/ 	.word	0x00000000
        /*0710*/ 	.word	0x00000000
        /*0714*/ 	.short	0x010a
        /*0716*/ 	.byte	0xff
	.zero		1


	//   ....[97]....
        /*0718*/ 	.word	0x0000aee0
        /*071c*/ 	.word	0x00000000
        /*0720*/ 	.word	0x000000b0
        /*0724*/ 	.short	0x010a
        /*0726*/ 	.byte	0xff
	.zero		1


	//   ....[98]....
        /*0728*/ 	.word	0x0000af40
        /*072c*/ 	.word	0x00000000
        /*0730*/ 	.word	0x00000080
        /*0734*/ 	.short	0x010a
        /*0736*/ 	.byte	0xff
	.zero		1


	//   ....[99]....
        /*0738*/ 	.word	0x0000af90
        /*073c*/ 	.word	0x00000000
        /*0740*/ 	.word	0x00000070
        /*0744*/ 	.short	0x010a
        /*0746*/ 	.byte	0xff
	.zero		1


	//   ....[100]....
        /*0748*/ 	.word	0x0000aff0
        /*074c*/ 	.word	0x00000000
        /*0750*/ 	.word	0x00000080
        /*0754*/ 	.short	0x010a
        /*0756*/ 	.byte	0xff
	.zero		1


	//   ....[101]....
        /*0758*/ 	.word	0x0000b040
        /*075c*/ 	.word	0x00000000
        /*0760*/ 	.word	0x00000070
        /*0764*/ 	.short	0x010a
        /*0766*/ 	.byte	0xff
	.zero		1


	//   ....[102]....
        /*0768*/ 	.word	0x0000b0a0
        /*076c*/ 	.word	0x00000003
        /*0770*/ 	.word	0x000000a0
        /*0774*/ 	.short	0x010a
        /*0776*/ 	.byte	0xff
	.zero		1


	//   ....[103]....
        /*0778*/ 	.word	0x0000b100
        /*077c*/ 	.word	0x00000000
        /*0780*/ 	.word	0x00000000
        /*0784*/ 	.short	0x010a
        /*0786*/ 	.byte	0xff
	.zero		1


	//   ....[104]....
        /*0788*/ 	.word	0x0000b160
        /*078c*/ 	.word	0x00000000
        /*0790*/ 	.word	0x00000000
        /*0794*/ 	.short	0x010a
        /*0796*/ 	.byte	0xff
	.zero		1


	//   ....[105]....
        /*0798*/ 	.word	0x0000b1c0
        /*079c*/ 	.word	0x00000000
        /*07a0*/ 	.word	0x00000000
        /*07a4*/ 	.short	0x010a
        /*07a6*/ 	.byte	0xff
	.zero		1


	//   ....[106]....
        /*07a8*/ 	.word	0x0000b210
        /*07ac*/ 	.word	0x00000000
        /*07b0*/ 	.word	0x00000070
        /*07b4*/ 	.short	0x010a
        /*07b6*/ 	.byte	0xff
	.zero		1


	//   ....[107]....
        /*07b8*/ 	.word	0x0000b270
        /*07bc*/ 	.word	0x00000000
        /*07c0*/ 	.word	0x00000068
        /*07c4*/ 	.short	0x010a
        /*07c6*/ 	.byte	0xff
	.zero		1


	//   ....[108]....
        /*07c8*/ 	.word	0x0000b2d0
        /*07cc*/ 	.word	0x00000003
        /*07d0*/ 	.word	0x00000040
        /*07d4*/ 	.short	0x010a
        /*07d6*/ 	.byte	0xff
	.zero		1


	//   ....[109]....
        /*07d8*/ 	.word	0x0000b330
        /*07dc*/ 	.word	0x00000003
        /*07e0*/ 	.word	0x00000048
        /*07e4*/ 	.short	0x010a
        /*07e6*/ 	.byte	0xff
	.zero		1


	//   ....[110]....
        /*07e8*/ 	.word	0x0000b390
        /*07ec*/ 	.word	0x00000003
        /*07f0*/ 	.word	0x00000050
        /*07f4*/ 	.short	0x010a
        /*07f6*/ 	.byte	0xff
	.zero		1


	//   ....[111]....
        /*07f8*/ 	.word	0x0000b3f0
        /*07fc*/ 	.word	0x00000003
        /*0800*/ 	.word	0x00000058
        /*0804*/ 	.short	0x010a
        /*0806*/ 	.byte	0xff
	.zero		1


	//   ....[112]....
        /*0808*/ 	.word	0x0000b450
        /*080c*/ 	.word	0x00000000
        /*0810*/ 	.word	0x00000040
        /*0814*/ 	.short	0x010a
        /*0816*/ 	.byte	0xff
	.zero		1


	//   ....[113]....
        /*0818*/ 	.word	0x0000b4b0
        /*081c*/ 	.word	0x00000000
        /*0820*/ 	.word	0x00000048
        /*0824*/ 	.short	0x010a
        /*0826*/ 	.byte	0xff
	.zero		1


	//   ....[114]....
        /*0828*/ 	.word	0x0000b510
        /*082c*/ 	.word	0x00000000
        /*0830*/ 	.word	0x00000050
        /*0834*/ 	.short	0x010a
        /*0836*/ 	.byte	0xff
	.zero		1


	//   ....[115]....
        /*0838*/ 	.word	0x0000b560
        /*083c*/ 	.word	0x00000000
        /*0840*/ 	.word	0x00000070
        /*0844*/ 	.short	0x010a
        /*0846*/ 	.byte	0xff
	.zero		1


	//   ....[116]....
        /*0848*/ 	.word	0x0000b5b0
        /*084c*/ 	.word	0x00000003
        /*0850*/ 	.word	0x00000020
        /*0854*/ 	.short	0x010a
        /*0856*/ 	.byte	0xff
	.zero		1


	//   ....[117]....
        /*0858*/ 	.word	0x0000b600
        /*085c*/ 	.word	0x000000c1
        /*0860*/ 	.word	0x00000090
        /*0864*/ 	.short	0x010a
        /*0866*/ 	.byte	0xff
	.zero		1


	//   ....[118]....
        /*0868*/ 	.word	0x0000b650
        /*086c*/ 	.word	0x000000cc
        /*0870*/ 	.word	0x00000020
        /*0874*/ 	.short	0x010a
        /*0876*/ 	.byte	0xff
	.zero		1


	//   ....[119]....
        /*0878*/ 	.word	0x0000b6a0
        /*087c*/ 	.word	0x00000000
        /*0880*/ 	.word	0x00000020
        /*0884*/ 	.short	0x010a
        /*0886*/ 	.byte	0xff
	.zero		1


	//   ....[120]....
        /*0888*/ 	.word	0x0000b6f0
        /*088c*/ 	.word	0x00000000
        /*0890*/ 	.word	0x00000020
        /*0894*/ 	.short	0x010a
        /*0896*/ 	.byte	0xff
	.zero		1


	//----- nvinfo : EIATTR_NUM_MBARRIERS
	.align		4
.L_48:
        /*0898*/ 	.byte	0x03, 0x38
        /*089a*/ 	.short	0x001a


	//----- nvinfo : EIATTR_EXIT_INSTR_OFFSETS
	.align		4
        /*089c*/ 	.byte	0x04, 0x1c
        /*089e*/ 	.short	(.L_50 - .L_49)


	//   ....[0]....
.L_49:
        /*08a0*/ 	.word	0x00002360


	//   ....[1]....
        /*08a4*/ 	.word	0x00002850


	//   ....[2]....
        /*08a8*/ 	.word	0x000028b0


	//   ....[3]....
        /*08ac*/ 	.word	0x00003540


	//   ....[4]....
        /*08b0*/ 	.word	0x000045a0


	//   ....[5]....
        /*08b4*/ 	.word	0x000045e0


	//   ....[6]....
        /*08b8*/ 	.word	0x0000ad10


	//----- nvinfo : EIATTR_MAX_THREADS
	.align		4
.L_50:
        /*08bc*/ 	.byte	0x04, 0x05
        /*08be*/ 	.short	(.L_52 - .L_51)
.L_51:
        /*08c0*/ 	.word	0x00000100
        /*08c4*/ 	.word	0x00000001
        /*08c8*/ 	.word	0x00000001


	//----- nvinfo : EIATTR_CRS_STACK_SIZE
	.align		4
.L_52:
        /*08cc*/ 	.byte	0x04, 0x1e
        /*08ce*/ 	.short	(.L_54 - .L_53)
.L_53:
        /*08d0*/ 	.word	0x00000000


	//----- nvinfo : EIATTR_CBANK_PARAM_SIZE
	.align		4
.L_54:
        /*08d4*/ 	.byte	0x03, 0x19
        /*08d6*/ 	.short	0x0800


	//----- nvinfo : EIATTR_PARAM_CBANK
	.align		4
        /*08d8*/ 	.byte	0x04, 0x0a
        /*08da*/ 	.short	(.L_56 - .L_55)
	.align		4
.L_55:
        /*08dc*/ 	.word	index@(.nv.constant0._ZN7cutlass13device_kernelINS_4gemm6kernel13GemmUniversalIN4cute5tupleIJiiiiEEENS1_10collective13CollectiveMmaINS1_35MainloopSm100TmaUmmaWarpSpecializedILi2ELi2ELi2ENS5_IJNS4_1CILi1EEESB_SB_EEEEENS5_IJNSA_ILi128EEENSA_ILi256EEENSA_ILi32EEEEEENS_12float_e4m3_tENS5_IJlSB_lEEESI_SJ_NS4_8TiledMMAINS4_8MMA_AtomIJNS4_10MMA_TraitsINS4_19SM100_MMA_F8F6F4_SSEJSI_SI_fSE_SF_NS4_17integral_constantINS4_4UMMA5MajorELSQ_0EEESR_NSO_INSP_7ScaleInELSS_0EEEST_EEEEEENS4_6LayoutISC_NS5_IJNSA_ILi0EEESX_SX_EEEEENS5_IJNS4_10UnderscoreES10_S10_EEEEENS4_13SM90_TMA_LOADENS4_14ComposedLayoutINS4_7SwizzleILi1ELi4ELi3EEENS4_18smem_ptr_flag_bitsILi8EEENSW_INS5_IJNSA_ILi8EEESG_EEENS5_IJSG_SB_EEEEEEEvNS4_8identityES13_S1D_vS1E_EENS_8epilogue10collective18CollectiveEpilogueINS1G_23Sm100TmaWarpSpecializedILi4ELi2ELi64ELb0ELb0EEEJSH_NS5_IJNSW_ISE_SB_EENSW_INSA_ILi64EEESB_EEEEESI_SJ_SI_SJ_NS1G_6fusion15FusionCallbacksIS1K_NS1P_17LinearCombinationISI_fSI_fLNS_15FloatRoundStyleE2EEESH_S1O_JEEENS4_5SM1004TMEM4LOAD26SM100_TMEM_LOAD_32dp32b64xES13_NS14_INS15_ILi2ELi4ELi3EEES18_NSW_INS5_IJS19_S1M_EEENS5_IJS1M_SB_EEEEEEENS4_39AutoVectorizingCopyWithAssumedAlignmentILi128EEENS4_14SM90_TMA_STOREES23_S25_S25_EEEvvEEEEvNT_6ParamsE)
        /*08e0*/ 	.short	0x0380
        /*08e2*/ 	.short	0x0800


	//----- nvinfo : EIATTR_SW_WAR
	.align		4
.L_56:
        /*08e4*/ 	.byte	0x04, 0x36
        /*08e6*/ 	.short	(.L_58 - .L_57)
.L_57:
        /*08e8*/ 	.word	0x00000008
.L_58:


//--------------------- .nv.callgraph             --------------------------
	.section	.nv.callgraph,"",@"SHT_CUDA_CALLGRAPH"
	.align	4
	.sectionentsize	8
	.align		4
        /*0000*/ 	.word	0x00000000
	.align		4
        /*0004*/ 	.word	0xffffffff
	.align		4
        /*0008*/ 	.word	index@(_ZN7cutlass13device_kernelINS_4gemm6kernel13GemmUniversalIN4cute5tupleIJiiiiEEENS1_10collective13CollectiveMmaINS1_35MainloopSm100TmaUmmaWarpSpecializedILi2ELi2ELi2ENS5_IJNS4_1CILi1EEESB_SB_EEEEENS5_IJNSA_ILi128EEENSA_ILi256EEENSA_ILi32EEEEEENS_12float_e4m3_tENS5_IJlSB_lEEESI_SJ_NS4_8TiledMMAINS4_8MMA_AtomIJNS4_10MMA_TraitsINS4_19SM100_MMA_F8F6F4_SSEJSI_SI_fSE_SF_NS4_17integral_constantINS4_4UMMA5MajorELSQ_0EEESR_NSO_INSP_7ScaleInELSS_0EEEST_EEEEEENS4_6LayoutISC_NS5_IJNSA_ILi0EEESX_SX_EEEEENS5_IJNS4_10UnderscoreES10_S10_EEEEENS4_13SM90_TMA_LOADENS4_14ComposedLayoutINS4_7SwizzleILi1ELi4ELi3EEENS4_18smem_ptr_flag_bitsILi8EEENSW_INS5_IJNSA_ILi8EEESG_EEENS5_IJSG_SB_EEEEEEEvNS4_8identityES13_S1D_vS1E_EENS_8epilogue10collective18CollectiveEpilogueINS1G_23Sm100TmaWarpSpecializedILi4ELi2ELi64ELb0ELb0EEEJSH_NS5_IJNSW_ISE_SB_EENSW_INSA_ILi64EEESB_EEEEESI_SJ_SI_SJ_NS1G_6fusion15FusionCallbacksIS1K_NS1P_17LinearCombinationISI_fSI_fLNS_15FloatRoundStyleE2EEESH_S1O_JEEENS4_5SM1004TMEM4LOAD26SM100_TMEM_LOAD_32dp32b64xES13_NS14_INS15_ILi2ELi4ELi3EEES18_NSW_INS5_IJS19_S1M_EEENS5_IJS1M_SB_EEEEEEENS4_39AutoVectorizingCopyWithAssumedAlignmentILi128EEENS4_14SM90_TMA_STOREES23_S25_S25_EEEvvEEEEvNT_6ParamsE)
	.align		4
        /*000c*/ 	.word	index@(__assertfail)
	.align		4
        /*0010*/ 	.word	0x00000000
	.align		4
        /*0014*/ 	.word	0xfffffffe
	.align		4
        /*0018*/ 	.word	0x00000000
	.align		4
        /*001c*/ 	.word	0xfffffffd
	.align		4
        /*0020*/ 	.word	0x00000000
	.align		4
        /*0024*/ 	.word	0xfffffffc


//--------------------- .nv.constant4             --------------------------
	.section	.nv.constant4,"a",@progbits
	.align	8
	.align		8
.nv.constant4:
        /*0000*/ 	.dword	__assertfail
	.align		8
        /*0008*/ 	.dword	__unnamed_1
	.align		8
        /*0010*/ 	.dword	__unnamed_2
	.align		8
        /*0018*/ 	.dword	__unnamed_3
	.align		8
        /*0020*/ 	.dword	_ZN40_INTERNAL_0086ff62_4_k_cu_00fe82a2_215334cuda3std3__45__cpo5beginE
	.align		8
        /*0028*/ 	.dword	_ZN40_INTERNAL_0086ff62_4_k_cu_00fe82a2_215334cuda3std3__45__cpo3endE
	.align		8
        /*0030*/ 	.dword	_ZN40_INTERNAL_0086ff62_4_k_cu_00fe82a2_215334cuda3std3__45__cpo6cbeginE
	.align		8
        /*0038*/ 	.dword	_ZN40_INTERNAL_0086ff62_4_k_cu_00fe82a2_215334cuda3std3__45__cpo4cendE
	.align		8
        /*0040*/ 	.dword	_ZN40_INTERNAL_0086ff62_4_k_cu_00fe82a2_215334cuda3std3__442_GLOBAL__N__0086ff62_4_k_cu_00fe82a2_215336ignoreE
	.align		8
        /*0048*/ 	.dword	_ZN40_INTERNAL_0086ff62_4_k_cu_00fe82a2_215334cuda3std3__419piecewise_constructE
	.align		8
        /*0050*/ 	.dword	_ZN40_INTERNAL_0086ff62_4_k_cu_00fe82a2_215334cuda3std3__48in_placeE
	.align		8
        /*0058*/ 	.dword	_ZN40_INTERNAL_0086ff62_4_k_cu_00fe82a2_215334cuda3std6ranges3__45__cpo4swapE
	.align		8
        /*0060*/ 	.dword	_ZN40_INTERNAL_0086ff62_4_k_cu_00fe82a2_215334cuda3std6ranges3__45__cpo9iter_moveE
	.align		8
        /*0068*/ 	.dword	_ZN40_INTERNAL_0086ff62_4_k_cu_00fe82a2_215334cute7productE
	.align		8
        /*0070*/ 	.dword	_ZN40_INTERNAL_0086ff62_4_k_cu_00fe82a2_215334cute1_E
	.align		8
        /*0078*/ 	.dword	$str$25
	.align		8
        /*0080*/ 	.dword	$str$26
	.align		8
        /*0088*/ 	.dword	$str$27
	.align		8
        /*0090*/ 	.dword	$str$28


//--------------------- .text._ZN7cutlass13device_kernelINS_4gemm6kernel13GemmUniversalIN4cute5tupleIJiiiiEEENS1_10collective13CollectiveMmaINS1_35MainloopSm100TmaUmmaWarpSpecializedILi2ELi2ELi2ENS5_IJNS4_1CILi1EEESB_SB_EEEEENS5_IJNSA_ILi128EEENSA_ILi256EEENSA_ILi32EEEEEENS_12float_e4m3_tENS5_IJlSB_lEEESI_SJ_NS4_8TiledMMAINS4_8MMA_AtomIJNS4_10MMA_TraitsINS4_19SM100_MMA_F8F6F4_SSEJSI_SI_fSE_SF_NS4_17integral_constantINS4_4UMMA5MajorELSQ_0EEESR_NSO_INSP_7ScaleInELSS_0EEEST_EEEEEENS4_6LayoutISC_NS5_IJNSA_ILi0EEESX_SX_EEEEENS5_IJNS4_10UnderscoreES10_S10_EEEEENS4_13SM90_TMA_LOADENS4_14ComposedLayoutINS4_7SwizzleILi1ELi4ELi3EEENS4_18smem_ptr_flag_bitsILi8EEENSW_INS5_IJNSA_ILi8EEESG_EEENS5_IJSG_SB_EEEEEEEvNS4_8identityES13_S1D_vS1E_EENS_8epilogue10collective18CollectiveEpilogueINS1G_23Sm100TmaWarpSpecializedILi4ELi2ELi64ELb0ELb0EEEJSH_NS5_IJNSW_ISE_SB_EENSW_INSA_ILi64EEESB_EEEEESI_SJ_SI_SJ_NS1G_6fusion15FusionCallbacksIS1K_NS1P_17LinearCombinationISI_fSI_fLNS_15FloatRoundStyleE2EEESH_S1O_JEEENS4_5SM1004TMEM4LOAD26SM100_TMEM_LOAD_32dp32b64xES13_NS14_INS15_ILi2ELi4ELi3EEES18_NSW_INS5_IJS19_S1M_EEENS5_IJS1M_SB_EEEEEEENS4_39AutoVectorizingCopyWithAssumedAlignmentILi128EEENS4_14SM90_TMA_STOREES23_S25_S25_EEEvvEEEEvNT_6ParamsE --------------------------
	.section	.text._ZN7cutlass13device_kernelINS_4gemm6kernel13GemmUniversalIN4cute5tupleIJiiiiEEENS1_10collective13CollectiveMmaINS1_35MainloopSm100TmaUmmaWarpSpecializedILi2ELi2ELi2ENS5_IJNS4_1CILi1EEESB_SB_EEEEENS5_IJNSA_ILi128EEENSA_ILi256EEENSA_ILi32EEEEEENS_12float_e4m3_tENS5_IJlSB_lEEESI_SJ_NS4_8TiledMMAINS4_8MMA_AtomIJNS4_10MMA_TraitsINS4_19SM100_MMA_F8F6F4_SSEJSI_SI_fSE_SF_NS4_17integral_constantINS4_4UMMA5MajorELSQ_0EEESR_NSO_INSP_7ScaleInELSS_0EEEST_EEEEEENS4_6LayoutISC_NS5_IJNSA_ILi0EEESX_SX_EEEEENS5_IJNS4_10UnderscoreES10_S10_EEEEENS4_13SM90_TMA_LOADENS4_14ComposedLayoutINS4_7SwizzleILi1ELi4ELi3EEENS4_18smem_ptr_flag_bitsILi8EEENSW_INS5_IJNSA_ILi8EEESG_EEENS5_IJSG_SB_EEEEEEEvNS4_8identityES13_S1D_vS1E_EENS_8epilogue10collective18CollectiveEpilogueINS1G_23Sm100TmaWarpSpecializedILi4ELi2ELi64ELb0ELb0EEEJSH_NS5_IJNSW_ISE_SB_EENSW_INSA_ILi64EEESB_EEEEESI_SJ_SI_SJ_NS1G_6fusion15FusionCallbacksIS1K_NS1P_17LinearCombinationISI_fSI_fLNS_15FloatRoundStyleE2EEESH_S1O_JEEENS4_5SM1004TMEM4LOAD26SM100_TMEM_LOAD_32dp32b64xES13_NS14_INS15_ILi2ELi4ELi3EEES18_NSW_INS5_IJS19_S1M_EEENS5_IJS1M_SB_EEEEEEENS4_39AutoVectorizingCopyWithAssumedAlignmentILi128EEENS4_14SM90_TMA_STOREES23_S25_S25_EEEvvEEEEvNT_6ParamsE,"ax",@progbits
	.align	128
.text._ZN7cutlass13device_kernelINS_4gemm6kernel13GemmUniversalIN4cute5tupleIJiiiiEEENS1_10collective13CollectiveMmaINS1_35MainloopSm100TmaUmmaWarpSpecializedILi2ELi2ELi2ENS5_IJNS4_1CILi1EEESB_SB_EEEEENS5_IJNSA_ILi128EEENSA_ILi256EEENSA_ILi32EEEEEENS_12float_e4m3_tENS5_IJlSB_lEEESI_SJ_NS4_8TiledMMAINS4_8MMA_AtomIJNS4_10MMA_TraitsINS4_19SM100_MMA_F8F6F4_SSEJSI_SI_fSE_SF_NS4_17integral_constantINS4_4UMMA5MajorELSQ_0EEESR_NSO_INSP_7ScaleInELSS_0EEEST_EEEEEENS4_6LayoutISC_NS5_IJNSA_ILi0EEESX_SX_EEEEENS5_IJNS4_10UnderscoreES10_S10_EEEEENS4_13SM90_TMA_LOADENS4_14ComposedLayoutINS4_7SwizzleILi1ELi4ELi3EEENS4_18smem_ptr_flag_bitsILi8EEENSW_INS5_IJNSA_ILi8EEESG_EEENS5_IJSG_SB_EEEEEEEvNS4_8identityES13_S1D_vS1E_EENS_8epilogue10collective18CollectiveEpilogueINS1G_23Sm100TmaWarpSpecializedILi4ELi2ELi64ELb0ELb0EEEJSH_NS5_IJNSW_ISE_SB_EENSW_INSA_ILi64EEESB_EEEEESI_SJ_SI_SJ_NS1G_6fusion15FusionCallbacksIS1K_NS1P_17LinearCombinationISI_fSI_fLNS_15FloatRoundStyleE2EEESH_S1O_JEEENS4_5SM1004TMEM4LOAD26SM100_TMEM_LOAD_32dp32b64xES13_NS14_INS15_ILi2ELi4ELi3EEES18_NSW_INS5_IJS19_S1M_EEENS5_IJS1M_SB_EEEEEEENS4_39AutoVectorizingCopyWithAssumedAlignmentILi128EEENS4_14SM90_TMA_STOREES23_S25_S25_EEEvvEEEEvNT_6ParamsE:
        .type           _ZN7cutlass13device_kernelINS_4gemm6kernel13GemmUniversalIN4cute5tupleIJiiiiEEENS1_10collective13CollectiveMmaINS1_35MainloopSm100TmaUmmaWarpSpecializedILi2ELi2ELi2ENS5_IJNS4_1CILi1EEESB_SB_EEEEENS5_IJNSA_ILi128EEENSA_ILi256EEENSA_ILi32EEEEEENS_12float_e4m3_tENS5_IJlSB_lEEESI_SJ_NS4_8TiledMMAINS4_8MMA_AtomIJNS4_10MMA_TraitsINS4_19SM100_MMA_F8F6F4_SSEJSI_SI_fSE_SF_NS4_17integral_constantINS4_4UMMA5MajorELSQ_0EEESR_NSO_INSP_7ScaleInELSS_0EEEST_EEEEEENS4_6LayoutISC_NS5_IJNSA_ILi0EEESX_SX_EEEEENS5_IJNS4_10UnderscoreES10_S10_EEEEENS4_13SM90_TMA_LOADENS4_14ComposedLayoutINS4_7SwizzleILi1ELi4ELi3EEENS4_18smem_ptr_flag_bitsILi8EEENSW_INS5_IJNSA_ILi8EEESG_EEENS5_IJSG_SB_EEEEEEEvNS4_8identityES13_S1D_vS1E_EENS_8epilogue10collective18CollectiveEpilogueINS1G_23Sm100TmaWarpSpecializedILi4ELi2ELi64ELb0ELb0EEEJSH_NS5_IJNSW_ISE_SB_EENSW_INSA_ILi64EEESB_EEEEESI_SJ_SI_SJ_NS1G_6fusion15FusionCallbacksIS1K_NS1P_17LinearCombinationISI_fSI_fLNS_15FloatRoundStyleE2EEESH_S1O_JEEENS4_5SM1004TMEM4LOAD26SM100_TMEM_LOAD_32dp32b64xES13_NS14_INS15_ILi2ELi4ELi3EEES18_NSW_INS5_IJS19_S1M_EEENS5_IJS1M_SB_EEEEEEENS4_39AutoVectorizingCopyWithAssumedAlignmentILi128EEENS4_14SM90_TMA_STOREES23_S25_S25_EEEvvEEEEvNT_6ParamsE,@function
        .size           _ZN7cutlass13device_kernelINS_4gemm6kernel13GemmUniversalIN4cute5tupleIJiiiiEEENS1_10collective13CollectiveMmaINS1_35MainloopSm100TmaUmmaWarpSpecializedILi2ELi2ELi2ENS5_IJNS4_1CILi1EEESB_SB_EEEEENS5_IJNSA_ILi128EEENSA_ILi256EEENSA_ILi32EEEEEENS_12float_e4m3_tENS5_IJlSB_lEEESI_SJ_NS4_8TiledMMAINS4_8MMA_AtomIJNS4_10MMA_TraitsINS4_19SM100_MMA_F8F6F4_SSEJSI_SI_fSE_SF_NS4_17integral_constantINS4_4UMMA5MajorELSQ_0EEESR_NSO_INSP_7ScaleInELSS_0EEEST_EEEEEENS4_6LayoutISC_NS5_IJNSA_ILi0EEESX_SX_EEEEENS5_IJNS4_10UnderscoreES10_S10_EEEEENS4_13SM90_TMA_LOADENS4_14ComposedLayoutINS4_7SwizzleILi1ELi4ELi3EEENS4_18smem_ptr_flag_bitsILi8EEENSW_INS5_IJNSA_ILi8EEESG_EEENS5_IJSG_SB_EEEEEEEvNS4_8identityES13_S1D_vS1E_EENS_8epilogue10collective18CollectiveEpilogueINS1G_23Sm100TmaWarpSpecializedILi4ELi2ELi64ELb0ELb0EEEJSH_NS5_IJNSW_ISE_SB_EENSW_INSA_ILi64EEESB_EEEEESI_SJ_SI_SJ_NS1G_6fusion15FusionCallbacksIS1K_NS1P_17LinearCombinationISI_fSI_fLNS_15FloatRoundStyleE2EEESH_S1O_JEEENS4_5SM1004TMEM4LOAD26SM100_TMEM_LOAD_32dp32b64xES13_NS14_INS15_ILi2ELi4ELi3EEES18_NSW_INS5_IJS19_S1M_EEENS5_IJS1M_SB_EEEEEEENS4_39AutoVectorizingCopyWithAssumedAlignmentILi128EEENS4_14SM90_TMA_STOREES23_S25_S25_EEEvvEEEEvNT_6ParamsE,(.L_x_161 - _ZN7cutlass13device_kernelINS_4gemm6kernel13GemmUniversalIN4cute5tupleIJiiiiEEENS1_10collective13CollectiveMmaINS1_35MainloopSm100TmaUmmaWarpSpecializedILi2ELi2ELi2ENS5_IJNS4_1CILi1EEESB_SB_EEEEENS5_IJNSA_ILi128EEENSA_ILi256EEENSA_ILi32EEEEEENS_12float_e4m3_tENS5_IJlSB_lEEESI_SJ_NS4_8TiledMMAINS4_8MMA_AtomIJNS4_10MMA_TraitsINS4_19SM100_MMA_F8F6F4_SSEJSI_SI_fSE_SF_NS4_17integral_constantINS4_4UMMA5MajorELSQ_0EEESR_NSO_INSP_7ScaleInELSS_0EEEST_EEEEEENS4_6LayoutISC_NS5_IJNSA_ILi0EEESX_SX_EEEEENS5_IJNS4_10UnderscoreES10_S10_EEEEENS4_13SM90_TMA_LOADENS4_14ComposedLayoutINS4_7SwizzleILi1ELi4ELi3EEENS4_18smem_ptr_flag_bitsILi8EEENSW_INS5_IJNSA_ILi8EEESG_EEENS5_IJSG_SB_EEEEEEEvNS4_8identityES13_S1D_vS1E_EENS_8epilogue10collective18CollectiveEpilogueINS1G_23Sm100TmaWarpSpecializedILi4ELi2ELi64ELb0ELb0EEEJSH_NS5_IJNSW_ISE_SB_EENSW_INSA_ILi64EEESB_EEEEESI_SJ_SI_SJ_NS1G_6fusion15FusionCallbacksIS1K_NS1P_17LinearCombinationISI_fSI_fLNS_15FloatRoundStyleE2EEESH_S1O_JEEENS4_5SM1004TMEM4LOAD26SM100_TMEM_LOAD_32dp32b64xES13_NS14_INS15_ILi2ELi4ELi3EEES18_NSW_INS5_IJS19_S1M_EEENS5_IJS1M_SB_EEEEEEENS4_39AutoVectorizingCopyWithAssumedAlignmentILi128EEENS4_14SM90_TMA_STOREES23_S25_S25_EEEvvEEEEvNT_6ParamsE)
        .other          _ZN7cutlass13device_kernelINS_4gemm6kernel13GemmUniversalIN4cute5tupleIJiiiiEEENS1_10collective13CollectiveMmaINS1_35MainloopSm100TmaUmmaWarpSpecializedILi2ELi2ELi2ENS5_IJNS4_1CILi1EEESB_SB_EEEEENS5_IJNSA_ILi128EEENSA_ILi256EEENSA_ILi32EEEEEENS_12float_e4m3_tENS5_IJlSB_lEEESI_SJ_NS4_8TiledMMAINS4_8MMA_AtomIJNS4_10MMA_TraitsINS4_19SM100_MMA_F8F6F4_SSEJSI_SI_fSE_SF_NS4_17integral_constantINS4_4UMMA5MajorELSQ_0EEESR_NSO_INSP_7ScaleInELSS_0EEEST_EEEEEENS4_6LayoutISC_NS5_IJNSA_ILi0EEESX_SX_EEEEENS5_IJNS4_10UnderscoreES10_S10_EEEEENS4_13SM90_TMA_LOADENS4_14ComposedLayoutINS4_7SwizzleILi1ELi4ELi3EEENS4_18smem_ptr_flag_bitsILi8EEENSW_INS5_IJNSA_ILi8EEESG_EEENS5_IJSG_SB_EEEEEEEvNS4_8identityES13_S1D_vS1E_EENS_8epilogue10collective18CollectiveEpilogueINS1G_23Sm100TmaWarpSpecializedILi4ELi2ELi64ELb0ELb0EEEJSH_NS5_IJNSW_ISE_SB_EENSW_INSA_ILi64EEESB_EEEEESI_SJ_SI_SJ_NS1G_6fusion15FusionCallbacksIS1K_NS1P_17LinearCombinationISI_fSI_fLNS_15FloatRoundStyleE2EEESH_S1O_JEEENS4_5SM1004TMEM4LOAD26SM100_TMEM_LOAD_32dp32b64xES13_NS14_INS15_ILi2ELi4ELi3EEES18_NSW_INS5_IJS19_S1M_EEENS5_IJS1M_SB_EEEEEEENS4_39AutoVectorizingCopyWithAssumedAlignmentILi128EEENS4_14SM90_TMA_STOREES23_S25_S25_EEEvvEEEEvNT_6ParamsE,@"STO_CUDA_ENTRY STV_DEFAULT"
_ZN7cutlass13device_kernelINS_4gemm6kernel13GemmUniversalIN4cute5tupleIJiiiiEEENS1_10collective13CollectiveMmaINS1_35MainloopSm100TmaUmmaWarpSpecializedILi2ELi2ELi2ENS5_IJNS4_1CILi1EEESB_SB_EEEEENS5_IJNSA_ILi128EEENSA_ILi256EEENSA_ILi32EEEEEENS_12float_e4m3_tENS5_IJlSB_lEEESI_SJ_NS4_8TiledMMAINS4_8MMA_AtomIJNS4_10MMA_TraitsINS4_19SM100_MMA_F8F6F4_SSEJSI_SI_fSE_SF_NS4_17integral_constantINS4_4UMMA5MajorELSQ_0EEESR_NSO_INSP_7ScaleInELSS_0EEEST_EEEEEENS4_6LayoutISC_NS5_IJNSA_ILi0EEESX_SX_EEEEENS5_IJNS4_10UnderscoreES10_S10_EEEEENS4_13SM90_TMA_LOADENS4_14ComposedLayoutINS4_7SwizzleILi1ELi4ELi3EEENS4_18smem_ptr_flag_bitsILi8EEENSW_INS5_IJNSA_ILi8EEESG_EEENS5_IJSG_SB_EEEEEEEvNS4_8identityES13_S1D_vS1E_EENS_8epilogue10collective18CollectiveEpilogueINS1G_23Sm100TmaWarpSpecializedILi4ELi2ELi64ELb0ELb0EEEJSH_NS5_IJNSW_ISE_SB_EENSW_INSA_ILi64EEESB_EEEEESI_SJ_SI_SJ_NS1G_6fusion15FusionCallbacksIS1K_NS1P_17LinearCombinationISI_fSI_fLNS_15FloatRoundStyleE2EEESH_S1O_JEEENS4_5SM1004TMEM4LOAD26SM100_TMEM_LOAD_32dp32b64xES13_NS14_INS15_ILi2ELi4ELi3EEES18_NSW_INS5_IJS19_S1M_EEENS5_IJS1M_SB_EEEEEEENS4_39AutoVectorizingCopyWithAssumedAlignmentILi128EEENS4_14SM90_TMA_STOREES23_S25_S25_EEEvvEEEEvNT_6ParamsE:
[----:B------:R-:W1:Y:S01]  /*0000*/  LDC R1, c[0x0][0x37c] ;  /* 0x0000df00ff017b82 */ /* 0x000e620000000800 */
[----:B------:R-:W2:Y:S01]  /*0010*/  S2R R185, SR_TID.X ;  /* 0x0000000000b97919 */ /* 0x000ea20000002100 */
[----:B------:R-:W3:Y:S01]  /*0020*/  LDCU.64 UR4, c[0x0][0x890] ;  /* 0x00011200ff0477ac */ /* 0x000ee20008000a00 */
[----:B------:R-:W-:Y:S02]  /*0030*/  PRMT R171, RZ, 0x7610, R171 ;  /* 0x00007610ffab7816 */ /* 0x000fe400000000ab */
[----:B------:R-:W-:Y:S01]  /*0040*/  ELECT P5, URZ, PT ;  /* 0x0000000000ff782f */ /* 0x000fe200038a0000 */
[----:B------:R-:W4:Y:S01]  /*0050*/  LDCU.64 UR46, c[0x0][0x358] ;  /* 0x00006b00ff2e77ac */ /* 0x000f220008000a00 */
[----:B---3--:R-:W-:-:S04]  /*0060*/  UISETP.NE.U32.AND UP0, UPT, UR4, URZ, UPT ;  /* 0x000000ff0400728c */ /* 0x008fc8000bf05070 */
[----:B------:R-:W-:Y:S01]  /*0070*/  UISETP.NE.AND.EX UP0, UPT, UR5, URZ, UPT, UP0 ;  /* 0x000000ff0500728c */ /* 0x000fe2000bf05300 */
[----:B--2---:R-:W-:-:S05]  /*0080*/  SHF.R.U32.HI R173, RZ, 0x5, R185 ;  /* 0x00000005ffad7819 */ /* 0x004fca00000116b9 */
[----:B------:R-:W2:Y:S02]  /*0090*/  SHFL.IDX PT, R0, R173, RZ, 0x1f ;  /* 0x00001fffad007589 */ /* 0x000ea400000e0000 */
[----:B--2---:R-:W-:Y:S01]  /*00a0*/  R2UR UR8, R0 ;  /* 0x00000000000872ca */ /* 0x004fe200000e0000 */
[----:B-1--4-:R-:W-:-:S14]  /*00b0*/  BRA.U UP0, `(.L_x_0) ;  /* 0x00000001002c7547 */ /* 0x012fdc000b800000 */
[----:B------:R-:W1:Y:S02]  /*00c0*/  LDCU.64 UR6, c[0x0][0x888] ;  /* 0x00011100ff0677ac */ /* 0x000e640008000a00 */
[----:B-1----:R-:W-:-:S04]  /*00d0*/  UISETP.NE.U32.AND UP0, UPT, UR6, URZ, UPT ;  /* 0x000000ff0600728c */ /* 0x002fc8000bf05070 */
[----:B------:R-:W-:-:S09]  /*00e0*/  UISETP.NE.AND.EX UP0, UPT, UR7, URZ, UPT, UP0 ;  /* 0x000000ff0700728c */ /* 0x000fd2000bf05300 */
[----:B------:R-:W-:Y:S05]  /*00f0*/  BRA.U !UP0, `(.L_x_1) ;  /* 0x0000000108107547 */ /* 0x000fea000b800000 */
[----:B------:R-:W1:Y:S02]  /*0100*/  LDC.64 R2, c[0x0][0x888] ;  /* 0x00022200ff027b82 */ /* 0x000e640000000a00 */
[----:B-1----:R1:W5:Y:S01]  /*0110*/  LDG.E R81, desc[UR46][R2.64] ;  /* 0x0000002e02517981 */ /* 0x002362000c1e1900 */
[----:B------:R-:W-:Y:S01]  /*0120*/  HFMA2 R171, -RZ, RZ, 0, 5.9604644775390625e-08 ;  /* 0x00000001ffab7431 */ /* 0x000fe200000001ff */
[----:B------:R-:W-:Y:S05]  /*0130*/  BRA `(.L_x_0) ;  /* 0x00000000000c7947 */ /* 0x000fea0003800000 */
.L_x_1:
[----:B------:R-:W1:Y:S01]  /*0140*/  LDCU UR6, c[0x0][0x880] ;  /* 0x00011000ff0677ac */ /* 0x000e620008000800 */
[----:B------:R-:W-:Y:S01]  /*0150*/  HFMA2 R171, -RZ, RZ, 0, 5.9604644775390625e-08 ;  /* 0x00000001ffab7431 */ /* 0x000fe200000001ff */
[----:B-1----:R-:W-:-:S07]  /*0160*/  MOV R81, UR6 ;  /* 0x0000000600517c02 */ /* 0x002fce0008000f00 */
.L_x_0:
[----:B------:R-:W2:Y:S02]  /*0170*/  LDCU.64 UR6, c[0x0][0x8b0] ;  /* 0x00011600ff0677ac */ /* 0x000ea40008000a00 */
[----:B--2---:R-:W-:-:S04]  /*0180*/  UISETP.NE.U32.AND UP0, UPT, UR6, URZ, UPT ;  /* 0x000000ff0600728c */ /* 0x004fc8000bf05070 */
[----:B------:R-:W-:-:S09]  /*0190*/  UISETP.NE.AND.EX UP0, UPT, UR7, URZ, UPT, UP0 ;  /* 0x000000ff0700728c */ /* 0x000fd2000bf05300 */
[----:B------:R-:W-:Y:S05]  /*01a0*/  BRA.U UP0, `(.L_x_2) ;  /* 0x0000000100247547 */ /* 0x000fea000b800000 */
[----:B------:R-:W2:Y:S02]  /*01b0*/  LDCU.64 UR6, c[0x0][0x8a8] ;  /* 0x00011500ff0677ac */ /* 0x000ea40008000a00 */
[----:B--2---:R-:W-:-:S04]  /*01c0*/  UISETP.NE.U32.AND UP0, UPT, UR6, URZ, UPT ;  /* 0x000000ff0600728c */ /* 0x004fc8000bf05070 */
[----:B------:R-:W-:-:S09]  /*01d0*/  UISETP.NE.AND.EX UP0, UPT, UR7, URZ, UPT, UP0 ;  /* 0x000000ff0700728c */ /* 0x000fd2000bf05300 */
[----:B------:R-:W-:Y:S05]  /*01e0*/  BRA.U !UP0, `(.L_x_3) ;  /* 0x00000001080c7547 */ /* 0x000fea000b800000 */
[----:B------:R-:W2:Y:S02]  /*01f0*/  LDC.64 R78, c[0x0][0x8a8] ;  /* 0x00022a00ff4e7b82 */ /* 0x000ea40000000a00 */
[----:B--2---:R2:W5:Y:S01]  /*0200*/  LDG.E R78, desc[UR46][R78.64] ;  /* 0x0000002e4e4e7981 */ /* 0x004562000c1e1900 */
[----:B------:R-:W-:Y:S05]  /*0210*/  BRA `(.L_x_2) ;  /* 0x0000000000087947 */ /* 0x000fea0003800000 */
.L_x_3:
[----:B------:R-:W2:Y:S02]  /*0220*/  LDCU UR6, c[0x0][0x8a0] ;  /* 0x00011400ff0677ac */ /* 0x000ea40008000800 */
[----:B--2---:R-:W-:Y:S02]  /*0230*/  MOV R78, UR6 ;  /* 0x00000006004e7c02 */ /* 0x004fe40008000f00 */
.L_x_2:
[----:B------:R-:W-:Y:S01]  /*0240*/  IMAD.U32 R0, RZ, RZ, UR8 ;  /* 0x00000008ff007e24 */ /* 0x000fe2000f8e00ff */
[----:B------:R-:W-:Y:S04]  /*0250*/  BSSY.RECONVERGENT B0, `(.L_x_4) ;  /* 0x000000c000007945 */ /* 0x000fe80003800200 */
[C---:B------:R-:W-:Y:S02]  /*0260*/  ISETP.NE.OR P1, PT, R0.reuse, 0x1, !P5 ;  /* 0x000000010000780c */ /* 0x040fe40006f25670 */
[----:B------:R-:W-:-:S11]  /*0270*/  ISETP.NE.OR P0, PT, R0, 0x3, !P5 ;  /* 0x000000030000780c */ /* 0x000fd60006f05670 */
[----:B------:R-:W-:Y:S05]  /*0280*/  @P1 BRA `(.L_x_5) ;  /* 0x0000000000201947 */ /* 0x000fea0003800000 */
[----:B------:R-:W3:Y:S02]  /*0290*/  LDCU.64 UR6, c[0x0][0x348] ;  /* 0x00006900ff0677ac */ /* 0x000ee40008000a00 */
[----:B---3--:R-:W-:Y:S02]  /*02a0*/  UIADD3 UR10, UP1, UPT, UR6, 0x80, URZ ;  /* 0x00000080060a7890 */ /* 0x008fe4000ff3e0ff */
[----:B------:R-:W-:Y:S02]  /*02b0*/  UIADD3 UR6, UP0, UPT, UR6, 0x180, URZ ;  /* 0x0000018006067890 */ /* 0x000fe4000ff1e0ff */
[----:B------:R-:W-:Y:S02]  /*02c0*/  UIADD3.X UR11, UPT, UPT, URZ, UR7, URZ, UP1, !UPT ;  /* 0x00000007ff0b7290 */ /* 0x000fe40008ffe4ff */
[----:B------:R-:W-:-:S07]  /*02d0*/  UIADD3.X UR7, UPT, UPT, URZ, UR7, URZ, UP0, !UPT ;  /* 0x00000007ff077290 */ /* 0x000fce00087fe4ff */
[----:B------:R3:W-:Y:S02]  /*02e0*/  UTMACCTL.PF [UR10] ;  /* 0x000000000a0079b9 */ /* 0x0007e40008040000 */
[----:B------:R3:W-:Y:S02]  /*02f0*/  UTMACCTL.PF [UR6] ;  /* 0x00000000060079b9 */ /* 0x0007e40008040000 */
[----:B---3--:R-:W-:Y:S01]  /*0300*/  NOP ;  /* 0x0000000000007918 */ /* 0x008fe20000000000 */
.L_x_5:
[----:B------:R-:W-:Y:S05]  /*0310*/  BSYNC.RECONVERGENT B0 ;  /* 0x0000000000007941 */ /* 0x000fea0003800200 */
.L_x_4:
[----:B------:R-:W-:Y:S04]  /*0320*/  BSSY.RECONVERGENT B0, `(.L_x_6) ;  /* 0x000000a000007945 */ /* 0x000fe80003800200 */
        /* <DEDUP_REMOVED lines=9> */
.L_x_7:
[----:B------:R-:W-:Y:S05]  /*03c0*/  BSYNC.RECONVERGENT B0 ;  /* 0x0000000000007941 */ /* 0x000fea0003800200 */
.L_x_6:
[----:B------:R-:W3:Y:S01]  /*03d0*/  LDCU.64 UR6, c[0x0][0x888] ;  /* 0x00011100ff0677ac */ /* 0x000ee20008000a00 */
[----:B------:R-:W-:Y:S02]  /*03e0*/  UISETP.EQ.U32.AND UP1, UPT, UR4, URZ, UPT ;  /* 0x000000ff0400728c */ /* 0x000fe4000bf22070 */
[----:B------:R-:W-:Y:S02]  /*03f0*/  UPLOP3.LUT UP2, UPT, UPT, UPT, UPT, 0x80, 0x8 ;  /* 0x000000000008789c */ /* 0x000fe40003f4f070 */
[----:B---3--:R-:W-:-:S04]  /*0400*/  UISETP.NE.U32.AND UP0, UPT, UR6, URZ, UPT ;  /* 0x000000ff0600728c */ /* 0x008fc8000bf05070 */
[----:B------:R-:W-:-:S04]  /*0410*/  UISETP.NE.AND.EX UP0, UPT, UR7, URZ, UPT, UP0 ;  /* 0x000000ff0700728c */ /* 0x000fc8000bf05300 */
[----:B------:R-:W-:-:S04]  /*0420*/  UISETP.EQ.OR.EX UP3, UPT, UR5, URZ, !UP0, UP1 ;  /* 0x000000ff0500728c */ /* 0x000fc8000c762710 */
[----:B------:R-:W-:-:S05]  /*0430*/  UP2UR UR50, UPR, URZ, 0x8 ;  /* 0x00000008ff327883 */ /* 0x000fca0008000000 */
[----:B------:R-:W-:Y:S07]  /*0440*/  BRA.U !UP3, `(.L_x_8) ;  /* 0x000000010b207547 */ /* 0x000fee000b800000 */
[----:B------:R-:W-:Y:S01]  /*0450*/  UISETP.NE.U32.AND UP2, UPT, UR4, URZ, UPT ;  /* 0x000000ff0400728c */ /* 0x000fe2000bf45070 */
[----:B-----5:R-:W-:Y:S01]  /*0460*/  FSETP.NEU.AND P0, PT, R81, RZ, PT ;  /* 0x000000ff5100720b */ /* 0x020fe20003f0d000 */
[----:B------:R-:W-:Y:S02]  /*0470*/  USEL UR4, URZ, 0xffffffff, UP0 ;  /* 0xffffffffff047887 */ /* 0x000fe40008000000 */
[----:B------:R-:W-:-:S10]  /*0480*/  UISETP.NE.AND.EX UP2, UPT, UR5, URZ, UPT, UP2 ;  /* 0x000000ff0500728c */ /* 0x000fd4000bf45320 */
[----:B------:R-:W-:Y:S01]  /*0490*/  VOTEU.ANY UP1, P0 ;  /* 0x0000000000ff7886 */ /* 0x000fe20000020100 */
[----:B------:R-:W-:-:S04]  /*04a0*/  @!UP2 USEL UR4, URZ, 0xffffffff, UP1 ;  /* 0xffffffffff04a887 */ /* 0x000fc80008800000 */
[----:B------:R-:W-:-:S04]  /*04b0*/  ULOP3.LUT UR4, UR4, 0x1, URZ, 0xc0, !UPT ;  /* 0x0000000104047892 */ /* 0x000fc8000f8ec0ff */
[----:B------:R-:W-:-:S11]  /*04c0*/  UISETP.NE.U32.AND UP2, UPT, UR4, 0x1, UPT ;  /* 0x000000010400788c */ /* 0x000fd6000bf45070 */
.L_x_8:
[----:B-1----:R-:W1:Y:S01]  /*04d0*/  SHFL.IDX PT, R2, R173, RZ, 0x1f ;  /* 0x00001fffad027589 */ /* 0x002e6200000e0000 */
[----:B------:R-:W-:-:S04]  /*04e0*/  UISETP.NE.AND UP1, UPT, UR8, 0x2, UPT ;  /* 0x000000020800788c */ /* 0x000fc8000bf25270 */
[----:B------:R-:W-:Y:S01]  /*04f0*/  USEL UR6, URZ, 0x1, UP1 ;  /* 0x00000001ff067887 */ /* 0x000fe20008800000 */
[----:B-1----:R-:W-:-:S13]  /*0500*/  ISETP.NE.AND P0, PT, R2, RZ, PT ;  /* 0x000000ff0200720c */ /* 0x002fda0003f05270 */
[----:B------:R-:W-:Y:S05]  /*0510*/  @P0 BRA `(.L_x_9) ;  /* 0x0000000000380947 */ /* 0x000fea0003800000 */
[----:B------:R-:W1:Y:S01]  /*0520*/  S2UR UR5, SR_CgaCtaId ;  /* 0x00000000000579c3 */ /* 0x000e620000008800 */
[----:B------:R-:W-:Y:S01]  /*0530*/  UMOV UR7, 0x400 ;  /* 0x0000040000077882 */ /* 0x000fe20000000000 */
[----:B------:R-:W-:Y:S01]  /*0540*/  UMOV UR4, 0x1 ;  /* 0x0000000100047882 */ /* 0x000fe20000000000 */
[----:B------:R-:W-:Y:S01]  /*0550*/  ELECT P0, URZ, PT ;  /* 0x0000000000ff782f */ /* 0x000fe20003800000 */
[----:B------:R-:W-:-:S04]  /*0560*/  UIADD3 UR10, UPT, UPT, -UR4, 0x100000, URZ ;  /* 0x00100000040a7890 */ /* 0x000fc8000fffe1ff */
[----:B------:R-:W-:Y:S02]  /*0570*/  USHF.L.U32 UR11, UR10, 0xb, URZ ;  /* 0x0000000b0a0b7899 */ /* 0x000fe400080006ff */
[----:B------:R-:W-:Y:S02]  /*0580*/  USHF.L.U32 UR10, UR10, 0x1, URZ ;  /* 0x000000010a0a7899 */ /* 0x000fe400080006ff */
[----:B-1----:R-:W-:Y:S01]  /*0590*/  ULEA UR5, UR5, UR7, 0x18 ;  /* 0x0000000705057291 */ /* 0x002fe2000f8ec0ff */
[----:B------:R-:W1:Y:S11]  /*05a0*/  FENCE.VIEW.ASYNC.S ;  /* 0x00000000000073c6 */ /* 0x000e760000000000 */
[----:B-1----:R1:W3:Y:S01]  /*05b0*/  SYNCS.EXCH.64 URZ, [UR5], UR10 ;  /* 0x0000000a05ff75b2 */ /* 0x0022e20008000100 */
[----:B------:R1:W4:Y:S01]  /*05c0*/  SYNCS.EXCH.64 URZ, [UR5+0x10], UR10 ;  /* 0x0000100a05ff75b2 */ /* 0x0003220008000100 */
[----:B------:R1:W1:Y:S01]  /*05d0*/  SYNCS.EXCH.64 URZ, [UR5+0x8], UR10 ;  /* 0x0000080a05ff75b2 */ /* 0x0002620008000100 */
[----:B------:R1:W1:Y:S01]  /*05e0*/  SYNCS.EXCH.64 URZ, [UR5+0x18], UR10 ;  /* 0x0000180a05ff75b2 */ /* 0x0002620008000100 */
[----:B------:R-:W-:Y:S01]  /*05f0*/  NOP ;  /* 0x0000000000007918 */ /* 0x000fe20000000000 */
.L_x_9:
[----:B------:R-:W2:Y:S01]  /*0600*/  SHFL.IDX PT, R2, R173, RZ, 0x1f ;  /* 0x00001fffad027589 */ /* 0x000ea200000e0000 */
[----:B------:R-:W-:Y:S01]  /*0610*/  NOP ;  /* 0x0000000000007918 */ /* 0x000fe20000000000 */
[----:B--2---:R-:W-:-:S13]  /*0620*/  ISETP.NE.AND P0, PT, R2, 0x1, PT ;  /* 0x000000010200780c */ /* 0x004fda0003f05270 */
[----:B------:R-:W-:Y:S05]  /*0630*/  @P0 BRA `(.L_x_10) ;  /* 0x0000000000580947 */ /* 0x000fea0003800000 */
[----:B------:R-:W2:Y:S01]  /*0640*/  S2UR UR7, SR_CgaCtaId ;  /* 0x00000000000779c3 */ /* 0x000ea20000008800 */
[----:B------:R-:W-:Y:S01]  /*0650*/  UMOV UR9, 0x400 ;  /* 0x0000040000097882 */ /* 0x000fe20000000000 */
[----:B-1----:R-:W-:Y:S01]  /*0660*/  UMOV UR5, 0x20 ;  /* 0x0000002000057882 */ /* 0x002fe20000000000 */
[----:B------:R-:W-:Y:S01]  /*0670*/  UMOV UR4, 0x80 ;  /* 0x0000008000047882 */ /* 0x000fe20000000000 */
[----:B------:R-:W-:-:S04]  /*0680*/  UIADD3 UR10, UPT, UPT, -UR5, 0x100000, URZ ;  /* 0x00100000050a7890 */ /* 0x000fc8000fffe1ff */
[----:B------:R-:W-:Y:S02]  /*0690*/  USHF.L.U32 UR11, UR10, 0xb, URZ ;  /* 0x0000000b0a0b7899 */ /* 0x000fe400080006ff */
[----:B------:R-:W-:Y:S02]  /*06a0*/  USHF.L.U32 UR10, UR10, 0x1, URZ ;  /* 0x000000010a0a7899 */ /* 0x000fe400080006ff */
[----:B------:R-:W-:-:S04]  /*06b0*/  UIADD3 UR4, UPT, UPT, -UR4, 0x100000, URZ ;  /* 0x0010000004047890 */ /* 0x000fc8000fffe1ff */
[----:B------:R-:W-:Y:S02]  /*06c0*/  USHF.L.U32 UR5, UR4, 0xb, URZ ;  /* 0x0000000b04057899 */ /* 0x000fe400080006ff */
[----:B------:R-:W-:Y:S01]  /*06d0*/  USHF.L.U32 UR4, UR4, 0x1, URZ ;  /* 0x0000000104047899 */ /* 0x000fe200080006ff */
[----:B------:R-:W-:Y:S01]  /*06e0*/  ELECT P0, URZ, PT ;  /* 0x0000000000ff782f */ /* 0x000fe20003800000 */
[----:B--2---:R-:W-:Y:S01]  /*06f0*/  ULEA UR7, UR7, UR9, 0x18 ;  /* 0x0000000907077291 */ /* 0x004fe2000f8ec0ff */
[----:B------:R-:W1:Y:S11]  /*0700*/  FENCE.VIEW.ASYNC.S ;  /* 0x00000000000073c6 */ /* 0x000e760000000000 */
[----:B-1----:R2:W1:Y:S01]  /*0710*/  SYNCS.EXCH.64 URZ, [UR7+0x20], UR10 ;  /* 0x0000200a07ff75b2 */ /* 0x0024620008000100 */
[----:B------:R2:W1:Y:S01]  /*0720*/  SYNCS.EXCH.64 URZ, [UR7+0x40], UR4 ;  /* 0x0000400407ff75b2 */ /* 0x0004620008000100 */
[----:B------:R2:W1:Y:S01]  /*0730*/  SYNCS.EXCH.64 URZ, [UR7+0x28], UR10 ;  /* 0x0000280a07ff75b2 */ /* 0x0004620008000100 */
[----:B------:R2:W1:Y:S01]  /*0740*/  SYNCS.EXCH.64 URZ, [UR7+0x48], UR4 ;  /* 0x0000480407ff75b2 */ /* 0x0004620008000100 */
[----:B------:R2:W1:Y:S01]  /*0750*/  SYNCS.EXCH.64 URZ, [UR7+0x30], UR10 ;  /* 0x0000300a07ff75b2 */ /* 0x0004620008000100 */
[----:B------:R2:W1:Y:S01]  /*0760*/  SYNCS.EXCH.64 URZ, [UR7+0x50], UR4 ;  /* 0x0000500407ff75b2 */ /* 0x0004620008000100 */
[----:B------:R2:W1:Y:S01]  /*0770*/  SYNCS.EXCH.64 URZ, [UR7+0x38], UR10 ;  /* 0x0000380a07ff75b2 */ /* 0x0004620008000100 */
[----:B------:R2:W1:Y:S02]  /*0780*/  SYNCS.EXCH.64 URZ, [UR7+0x58], UR4 ;  /* 0x0000580407ff75b2 */ /* 0x0004640008000100 */
[----:B--2---:R-:W-:Y:S01]  /*0790*/  NOP ;  /* 0x0000000000007918 */ /* 0x004fe20000000000 */
.L_x_10:
[----:B------:R-:W2:Y:S01]  /*07a0*/  SHFL.IDX PT, R2, R173, RZ, 0x1f ;  /* 0x00001fffad027589 */ /* 0x000ea200000e0000 */
[----:B------:R-:W-:Y:S01]  /*07b0*/  NOP ;  /* 0x0000000000007918 */ /* 0x000fe20000000000 */
[----:B--2---:R-:W-:-:S13]  /*07c0*/  ISETP.NE.AND P0, PT, R2, 0x3, PT ;  /* 0x000000030200780c */ /* 0x004fda0003f05270 */
[----:B------:R-:W-:Y:S05]  /*07d0*/  @P0 BRA `(.L_x_11) ;  /* 0x0000000000300947 */ /* 0x000fea0003800000 */
[----:B-1----:R-:W1:Y:S01]  /*07e0*/  S2UR UR5, SR_CgaCtaId ;  /* 0x00000000000579c3 */ /* 0x002e620000008800 */
        /* <DEDUP_REMOVED lines=8> */
[----:B-1----:R2:W1:Y:S01]  /*0870*/  SYNCS.EXCH.64 URZ, [UR5+0x60], UR10 ;  /* 0x0000600a05ff75b2 */ /* 0x0024620008000100 */
[----:B------:R2:W1:Y:S02]  /*0880*/  SYNCS.EXCH.64 URZ, [UR5+0x68], UR10 ;  /* 0x0000680a05ff75b2 */ /* 0x0004640008000100 */
[----:B--2---:R-:W-:Y:S01]  /*0890*/  NOP ;  /* 0x0000000000007918 */ /* 0x004fe20000000000 */
.L_x_11:
[----:B------:R-:W2:Y:S01]  /*08a0*/  SHFL.IDX PT, R2, R173, RZ, 0x1f ;  /* 0x00001fffad027589 */ /* 0x000ea200000e0000 */
[----:B------:R-:W-:Y:S01]  /*08b0*/  NOP ;  /* 0x0000000000007918 */ /* 0x000fe20000000000 */
[----:B--2---:R-:W-:-:S13]  /*08c0*/  ISETP.NE.AND P0, PT, R2, 0x4, PT ;  /* 0x000000040200780c */ /* 0x004fda0003f05270 */
[----:B------:R-:W-:Y:S05]  /*08d0*/  @P0 BRA `(.L_x_12) ;  /* 0x00000000004c0947 */ /* 0x000fea0003800000 */
[----:B-1----:R-:W1:Y:S01]  /*08e0*/  S2UR UR5, SR_CgaCtaId ;  /* 0x00000000000579c3 */ /* 0x002e620000008800 */
[----:B------:R-:W-:Y:S01]  /*08f0*/  UMOV UR9, 0x100 ;  /* 0x0000010000097882 */ /* 0x000fe20000000000 */
[----:B------:R-:W-:Y:S01]  /*0900*/  UMOV UR7, 0x400 ;  /* 0x0000040000077882 */ /* 0x000fe20000000000 */
[----:B------:R-:W-:Y:S01]  /*0910*/  USEL UR9, UR9, 0xe0, UP2 ;  /* 0x000000e009097887 */ /* 0x000fe20009000000 */
[----:B------:R-:W-:Y:S01]  /*0920*/  UMOV UR4, 0x1 ;  /* 0x0000000100047882 */ /* 0x000fe20000000000 */
[----:B------:R-:W-:Y:S01]  /*0930*/  ELECT P0, URZ, PT ;  /* 0x0000000000ff782f */ /* 0x000fe20003800000 */
[----:B------:R-:W-:-:S04]  /*0940*/  UIADD3 UR10, UPT, UPT, -UR4, 0x100000, URZ ;  /* 0x00100000040a7890 */ /* 0x000fc8000fffe1ff */
[----:B------:R-:W-:Y:S02]  /*0950*/  USHF.L.U32 UR11, UR10, 0xb, URZ ;  /* 0x0000000b0a0b7899 */ /* 0x000fe400080006ff */
[----:B------:R-:W-:Y:S02]  /*0960*/  USHF.L.U32 UR10, UR10, 0x1, URZ ;  /* 0x000000010a0a7899 */ /* 0x000fe400080006ff */
[----:B------:R-:W-:-:S04]  /*0970*/  UIADD3 UR12, UPT, UPT, -UR9, 0x100000, URZ ;  /* 0x00100000090c7890 */ /* 0x000fc8000fffe1ff */
[----:B------:R-:W-:Y:S02]  /*0980*/  USHF.L.U32 UR13, UR12, 0xb, URZ ;  /* 0x0000000b0c0d7899 */ /* 0x000fe400080006ff */
[----:B------:R-:W-:Y:S02]  /*0990*/  USHF.L.U32 UR12, UR12, 0x1, URZ ;  /* 0x000000010c0c7899 */ /* 0x000fe400080006ff */
[----:B-1----:R-:W-:Y:S01]  /*09a0*/  ULEA UR5, UR5, UR7, 0x18 ;  /* 0x0000000705057291 */ /* 0x002fe2000f8ec0ff */
[----:B------:R-:W1:Y:S11]  /*09b0*/  FENCE.VIEW.ASYNC.S ;  /* 0x00000000000073c6 */ /* 0x000e760000000000 */
[----:B-1----:R2:W1:Y:S01]  /*09c0*/  SYNCS.EXCH.64 URZ, [UR5+0x70], UR10 ;  /* 0x0000700a05ff75b2 */ /* 0x0024620008000100 */
[----:B------:R2:W1:Y:S01]  /*09d0*/  SYNCS.EXCH.64 URZ, [UR5+0x80], UR12 ;  /* 0x0000800c05ff75b2 */ /* 0x0004620008000100 */
[----:B------:R2:W1:Y:S01]  /*09e0*/  SYNCS.EXCH.64 URZ, [UR5+0x78], UR10 ;  /* 0x0000780a05ff75b2 */ /* 0x0004620008000100 */
[----:B------:R2:W1:Y:S02]  /*09f0*/  SYNCS.EXCH.64 URZ, [UR5+0x88], UR12 ;  /* 0x0000880c05ff75b2 */ /* 0x0004640008000100 */
[----:B--2---:R-:W-:Y:S01]  /*0a00*/  NOP ;  /* 0x0000000000007918 */ /* 0x004fe20000000000 */
.L_x_12:
        /* <DEDUP_REMOVED lines=20> */
[----:B------:R2:W1:Y:S02]  /*0b50*/  SYNCS.EXCH.64 URZ, [UR7+0xa8], UR4 ;  /* 0x0000a80407ff75b2 */ /* 0x0004640008000100 */
[----:B--2---:R-:W-:Y:S01]  /*0b60*/  NOP ;  /* 0x0000000000007918 */ /* 0x004fe20000000000 */
.L_x_13:
        /* <DEDUP_REMOVED lines=18> */
.L_x_14:
[----:B-1----:R-:W1:Y:S01]  /*0c90*/  S2UR UR5, SR_CTAID.X ;  /* 0x00000000000579c3 */ /* 0x002e620000002500 */
[----:B------:R-:W-:-:S05]  /*0ca0*/  CS2R.32 R170, SR_CgaSize ;  /* 0x0000000000aa7805 */ /* 0x000fca0000008a00 */
[----:B------:R-:W-:-:S05]  /*0cb0*/  IMAD R170, R170, -0xa0, RZ ;  /* 0xffffff60aaaa7824 */ /* 0x000fca00078e02ff */
[----:B------:R-:W-:-:S14]  /*0cc0*/  R2UR UR9, R170 ;  /* 0x00000000aa0972ca */ /* 0x000fdc00000e0000 */
[----:B------:R-:W2:Y:S01]  /*0cd0*/  LDCU UR9, c[0x0][UR9+0x2b0] ;  /* 0x00005600090977ac */ /* 0x000ea20008000800 */
[----:B------:R-:W-:Y:S01]  /*0ce0*/  NOP ;  /* 0x0000000000007918 */ /* 0x000fe20000000000 */
[----:B------:R-:W-:-:S05]  /*0cf0*/  CS2R.32 R170, SR_CgaSize ;  /* 0x0000000000aa7805 */ /* 0x000fca0000008a00 */
[----:B------:R-:W-:-:S05]  /*0d00*/  IMAD R170, R170, -0xa0, RZ ;  /* 0xffffff60aaaa7824 */ /* 0x000fca00078e02ff */
[----:B------:R-:W-:-:S14]  /*0d10*/  R2UR UR7, R170 ;  /* 0x00000000aa0772ca */ /* 0x000fdc00000e0000 */
[----:B------:R-:W3:Y:S01]  /*0d20*/  LDCU UR7, c[0x0][UR7+0x2b4] ;  /* 0x00005680070777ac */ /* 0x000ee20008000800 */
[----:B------:R-:W4:Y:S08]  /*0d30*/  S2UR UR4, SR_CTAID.Y ;  /* 0x00000000000479c3 */ /* 0x000f300000002600 */
[----:B------:R-:W3:Y:S01]  /*0d40*/  LDC R9, c[0x0][0xb24] ;  /* 0x0002c900ff097b82 */ /* 0x000ee20000000800 */
[----:B-1----:R-:W-:-:S02]  /*0d50*/  I2FP.F32.U32 R5, UR5 ;  /* 0x0000000500057c45 */ /* 0x002fc40008201000 */
[----:B------:R-:W-:-:S05]  /*0d60*/  CS2R.32 R3, SR_CgaSize ;  /* 0x0000000000037805 */ /* 0x000fca0000008a00 */
[----:B------:R-:W-:-:S06]  /*0d70*/  IMAD R3, R3, -0xa0, RZ ;  /* 0xffffff6003037824 */ /* 0x000fcc00078e02ff */
[----:B------:R-:W1:Y:S01]  /*0d80*/  LDC R3, c[0x0][R3+0x2a0] ;  /* 0x0000a80003037b82 */ /* 0x000e620000000800 */
[----:B------:R-:W-:Y:S01]  /*0d90*/  MOV R21, UR5 ;  /* 0x0000000500157c02 */ /* 0x000fe20008000f00 */
[----:B--2---:R-:W-:Y:S01]  /*0da0*/  FMUL R5, R5, UR9 ;  /* 0x0000000905057c20 */ /* 0x004fe20008400000 */
[----:B----4-:R-:W-:Y:S02]  /*0db0*/  I2FP.F32.U32 R4, UR4 ;  /* 0x0000000400047c45 */ /* 0x010fe40008201000 */
[----:B------:R-:W-:-:S05]  /*0dc0*/  CS2R.32 R2, SR_CgaSize ;  /* 0x0000000000027805 */ /* 0x000fca0000008a00 */
[----:B------:R-:W-:-:S06]  /*0dd0*/  IMAD R2, R2, -0xa0, RZ ;  /* 0xffffff6002027824 */ /* 0x000fcc00078e02ff */
[----:B------:R-:W2:Y:S01]  /*0de0*/  LDC R2, c[0x0][R2+0x2a4] ;  /* 0x0000a90002027b82 */ /* 0x000ea20000000800 */
[----:B------:R-:W4:Y:S01]  /*0df0*/  F2I.U32.TRUNC.NTZ R170, R5 ;  /* 0x0000000500aa7305 */ /* 0x000f22000020f000 */
[----:B------:R-:W-:Y:S01]  /*0e00*/  MOV R20, UR4 ;  /* 0x0000000400147c02 */ /* 0x000fe20008000f00 */
[----:B---3--:R-:W-:-:S05]  /*0e10*/  FMUL R4, R4, UR7 ;  /* 0x0000000704047c20 */ /* 0x008fca0008400000 */
[----:B------:R-:W-:Y:S01]  /*0e20*/  BAR.SYNC.DEFER_BLOCKING 0x0 ;  /* 0x0000000000007b1d */ /* 0x000fe20000010000 */
[----:B------:R-:W-:-:S05]  /*0e30*/  ISETP.GE.AND P0, PT, R9, 0x1, PT ;  /* 0x000000010900780c */ /* 0x000fca0003f06270 */
[----:B------:R-:W3:Y:S02]  /*0e40*/  F2I.U32.TRUNC.NTZ R147, R4 ;  /* 0x0000000400937305 */ /* 0x000ee4000020f000 */
[----:B------:R-:W2:Y:S01]  /*0e50*/  S2UR UR36, SR_CTAID.Z ;  /* 0x00000000002479c3 */ /* 0x000ea20000002700 */
[----:B----4-:R-:W-:-:S05]  /*0e60*/  IADD3 R170, PT, PT, -R170, RZ, RZ ;  /* 0x000000ffaaaa7210 */ /* 0x010fca0007ffe1ff */
[----:B-1----:R-:W-:Y:S01]  /*0e70*/  IMAD R170, R3, R170, UR5 ;  /* 0x0000000503aa7e24 */ /* 0x002fe2000f8e02aa */
[----:B---3--:R-:W-:-:S05]  /*0e80*/  IADD3 R147, PT, PT, -R147, RZ, RZ ;  /* 0x000000ff93937210 */ /* 0x008fca0007ffe1ff */
[----:B--2---:R-:W-:Y:S01]  /*0e90*/  IMAD R147, R2, R147, UR4 ;  /* 0x0000000402937e24 */ /* 0x004fe2000f8e0293 */
[----:B------:R-:W-:Y:S06]  /*0ea0*/  @!P0 BRA `(.L_x_15) ;  /* 0x0000000000b88947 */ /* 0x000fec0003800000 */
[----:B------:R-:W1:Y:S01]  /*0eb0*/  LDC.64 R4, c[0x0][0xb18] ;  /* 0x0002c600ff047b82 */ /* 0x000e620000000a00 */
[----:B------:R-:W-:-:S07]  /*0ec0*/  ISETP.NE.AND P0, PT, R9, 0x1, PT ;  /* 0x000000010900780c */ /* 0x000fce0003f05270 */
[----:B------:R-:W2:Y:S08]  /*0ed0*/  LDC R10, c[0x0][0xb0c] ;  /* 0x0002c300ff0a7b82 */ /* 0x000eb00000000800 */
[----:B------:R-:W3:Y:S08]  /*0ee0*/  LDC R11, c[0x0][0x370] ;  /* 0x0000dc00ff0b7b82 */ /* 0x000ef00000000800 */
[----:B------:R-:W4:Y:S01]  /*0ef0*/  LDC R12, c[0x0][0x374] ;  /* 0x0000dd00ff0c7b82 */ /* 0x000f220000000800 */
[----:B-1----:R-:W-:-:S07]  /*0f00*/  ISETP.NE.AND P1, PT, R4, 0x1, PT ;  /* 0x000000010400780c */ /* 0x002fce0003f25270 */
[----:B------:R-:W3:Y:S01]  /*0f10*/  LDC.64 R6, c[0x0][0xb10] ;  /* 0x0002c400ff067b82 */ /* 0x000ee20000000a00 */
[----:B--2---:R-:W-:-:S07]  /*0f20*/  ISETP.NE.AND P2, PT, R10, 0x1, PT ;  /* 0x000000010a00780c */ /* 0x004fce0003f45270 */
[----:B------:R-:W1:Y:S08]  /*0f30*/  LDC R8, c[0x0][0xb20] ;  /* 0x0002c800ff087b82 */ /* 0x000e700000000800 */
[----:B------:R-:W2:Y:S01]  /*0f40*/  LDC.64 R2, c[0x0][0xb28] ;  /* 0x0002ca00ff027b82 */ /* 0x000ea20000000a00 */
[----:B----4-:R-:W-:-:S04]  /*0f50*/  IMAD.HI.U32 R13, R12, R5, RZ ;  /* 0x000000050c0d7227 */ /* 0x010fc800078e00ff */
[----:B------:R-:W-:-:S04]  /*0f60*/  IMAD.HI.U32 R5, R20, R5, RZ ;  /* 0x0000000514057227 */ /* 0x000fc800078e00ff */
[----:B---3--:R-:W-:-:S04]  /*0f70*/  IMAD.HI.U32 R14, R11, R6, RZ ;  /* 0x000000060b0e7227 */ /* 0x008fc800078e00ff */
[C---:B------:R-:W-:Y:S01]  /*0f80*/  IMAD.HI.U32 R16, R21.reuse, R6, RZ ;  /* 0x0000000615107227 */ /* 0x040fe200078e00ff */
[-C--:B------:R-:W-:Y:S02]  /*0f90*/  @P2 SHF.R.U32.HI R11, RZ, R7.reuse, R14 ;  /* 0x00000007ff0b2219 */ /* 0x080fe4000001160e */
[-C--:B-1----:R-:W-:Y:S02]  /*0fa0*/  @P1 SHF.R.U32.HI R12, RZ, R8.reuse, R13 ;  /* 0x00000008ff0c1219 */ /* 0x082fe4000001160d */
[----:B------:R-:W-:Y:S02]  /*0fb0*/  SHF.R.U32.HI R5, RZ, R8, R5 ;  /* 0x00000008ff057219 */ /* 0x000fe40000011605 */
[----:B------:R-:W-:Y:S02]  /*0fc0*/  SHF.R.U32.HI R16, RZ, R7, R16 ;  /* 0x00000007ff107219 */ /* 0x000fe40000011610 */
[----:B------:R-:W-:Y:S01]  /*0fd0*/  SEL R5, R20, R5, !P1 ;  /* 0x0000000514057207 */ /* 0x000fe20004800000 */
[----:B--2---:R-:W-:Y:S01]  /*0fe0*/  IMAD.HI.U32 R14, R12, R2, RZ ;  /* 0x000000020c0e7227 */ /* 0x004fe200078e00ff */
[----:B------:R-:W-:-:S02]  /*0ff0*/  SEL R7, R21, R16, !P2 ;  /* 0x0000001015077207 */ /* 0x000fc40005000000 */
[----:B------:R-:W-:Y:S01]  /*1000*/  IADD3 R13, PT, PT, -R5, RZ, RZ ;  /* 0x000000ff050d7210 */ /* 0x000fe20007ffe1ff */
[----:B------:R-:W-:Y:S01]  /*1010*/  IMAD.HI.U32 R6, R11, R2, RZ ;  /* 0x000000020b067227 */ /* 0x000fe200078e00ff */
[----:B------:R-:W-:-:S03]  /*1020*/  @P0 SHF.R.U32.HI R12, RZ, R3, R14 ;  /* 0x00000003ff0c0219 */ /* 0x000fc6000001160e */
[----:B------:R-:W-:Y:S01]  /*1030*/  IMAD R13, R4, R13, R20 ;  /* 0x0000000d040d7224 */ /* 0x000fe200078e0214 */
[----:B------:R-:W-:Y:S01]  /*1040*/  @P0 SHF.R.U32.HI R11, RZ, R3, R6 ;  /* 0x00000003ff0b0219 */ /* 0x000fe20000011606 */
[----:B------:R-:W-:-:S04]  /*1050*/  IMAD R12, R12, R9, RZ ;  /* 0x000000090c0c7224 */ /* 0x000fc800078e02ff */
[----:B------:R-:W-:Y:S01]  /*1060*/  IMAD R6, R11, R9, RZ ;  /* 0x000000090b067224 */ /* 0x000fe200078e02ff */
[----:B------:R-:W-:-:S04]  /*1070*/  ISETP.GE.AND P1, PT, R5, R12, PT ;  /* 0x0000000c0500720c */ /* 0x000fc80003f26270 */
[----:B------:R-:W-:Y:S01]  /*1080*/  ISETP.GE.OR P1, PT, R7, R6, P1 ;  /* 0x000000060700720c */ /* 0x000fe20000f26670 */
[----:B------:R-:W-:-:S05]  /*1090*/  IMAD.HI.U32 R6, R5, R2, RZ ;  /* 0x0000000205067227 */ /* 0x000fca00078e00ff */
[----:B------:R-:W-:-:S04]  /*10a0*/  SHF.R.U32.HI R6, RZ, R3, R6 ;  /* 0x00000003ff067219 */ /* 0x000fc80000011606 */
[----:B------:R-:W-:-:S03]  /*10b0*/  SEL R6, R5, R6, !P0 ;  /* 0x0000000605067207 */ /* 0x000fc60004000000 */
[----:B------:R-:W-:Y:S01]  /*10c0*/  @!P1 IMAD.HI.U32 R8, R7, R2, RZ ;  /* 0x0000000207089227 */ /* 0x000fe200078e00ff */
[----:B------:R-:W-:-:S04]  /*10d0*/  IADD3 R2, PT, PT, -R6, RZ, RZ ;  /* 0x000000ff06027210 */ /* 0x000fc80007ffe1ff */
[----:B------:R-:W-:Y:S01]  /*10e0*/  @!P1 SHF.R.U32.HI R8, RZ, R3, R8 ;  /* 0x00000003ff089219 */ /* 0x000fe20000011608 */
[----:B------:R-:W-:-:S03]  /*10f0*/  IMAD R2, R9, R2, R5 ;  /* 0x0000000209027224 */ /* 0x000fc600078e0205 */
[----:B------:R-:W-:-:S05]  /*1100*/  @!P1 SEL R3, R7, R8, !P0 ;  /* 0x0000000807039207 */ /* 0x000fca0004000000 */
[--C-:B------:R-:W-:Y:S02]  /*1110*/  @!P1 IMAD.IADD R6, R6, 0x1, -R3.reuse ;  /* 0x0000000106069824 */ /* 0x100fe400078e0a03 */
[----:B------:R-:W-:Y:S01]  /*1120*/  @!P1 IMAD R3, R2, R11, R3 ;  /* 0x0000000b02039224 */ /* 0x000fe200078e0203 */
[----:B------:R-:W-:Y:S01]  /*1130*/  IADD3 R2, PT, PT, -R7, RZ, RZ ;  /* 0x000000ff07027210 */ /* 0x000fe20007ffe1ff */
[----:B------:R-:W-:Y:S02]  /*1140*/  @!P1 IMAD R5, R6, R9, R7 ;  /* 0x0000000906059224 */ /* 0x000fe400078e0207 */
[----:B------:R-:W-:Y:S02]  /*1150*/  @!P1 IMAD.MOV.U32 R7, RZ, RZ, R3 ;  /* 0x000000ffff079224 */ /* 0x000fe400078e0003 */
[----:B------:R-:W-:Y:S02]  /*1160*/  IMAD R2, R10, R2, R21 ;  /* 0x000000020a027224 */ /* 0x000fe400078e0215 */
[----:B------:R-:W-:-:S02]  /*1170*/  IMAD R20, R5, R4, R13 ;  /* 0x0000000405147224 */ /* 0x000fc400078e020d */
[----:B------:R-:W-:Y:S02]  /*1180*/  IMAD R21, R7, R10, R2 ;  /* 0x0000000a07157224 */ /* 0x000fe400078e0202 */
.L_x_15:
[----:B------:R-:W1:Y:S01]  /*1190*/  LDCU UR4, c[0x0][0xb30] ;  /* 0x00016600ff0477ac */ /* 0x000e620008000800 */
[----:B------:R-:W2:Y:S08]  /*11a0*/  S2UR UR37, SR_CgaCtaId ;  /* 0x00000000002579c3 */ /* 0x000eb00000008800 */
[----:B------:R-:W3:Y:S01]  /*11b0*/  LDC R72, c[0x0][0xb24] ;  /* 0x0002c900ff487b82 */ /* 0x000ee20000000800 */
[----:B-1----:R-:W-:-:S09]  /*11c0*/  UISETP.NE.AND UP1, UPT, UR4, 0x1, UPT ;  /* 0x000000010400788c */ /* 0x002fd2000bf25270 */
[----:B--2---:R-:W-:Y:S05]  /*11d0*/  BRA.U UP1, `(.L_x_16) ;  /* 0x0000000101407547 */ /* 0x004fea000b800000 */
[----:B------:R-:W1:Y:S08]  /*11e0*/  LDC.64 R4, c[0x0][0xb10] ;  /* 0x0002c400ff047b82 */ /* 0x000e700000000a00 */
[----:B------:R-:W2:Y:S08]  /*11f0*/  LDC.64 R2, c[0x0][0xb18] ;  /* 0x0002c600ff027b82 */ /* 0x000eb00000000a00 */
[----:B------:R-:W4:Y:S08]  /*1200*/  LDC R6, c[0x0][0xb20] ;  /* 0x0002c800ff067b82 */ /* 0x000f300000000800 */
[----:B------:R-:W3:Y:S01]  /*1210*/  LDC R8, c[0x0][0xb0c] ;  /* 0x0002c300ff087b82 */ /* 0x000ee20000000800 */
[----:B-1----:R-:W-:-:S05]  /*1220*/  IMAD.HI.U32 R4, R21, R4, RZ ;  /* 0x0000000415047227 */ /* 0x002fca00078e00ff */
[----:B------:R-:W-:Y:S01]  /*1230*/  SHF.R.U32.HI R4, RZ, R5, R4 ;  /* 0x00000005ff047219 */ /* 0x000fe20000011604 */
[----:B--2---:R-:W-:Y:S01]  /*1240*/  IMAD.HI.U32 R3, R20, R3, RZ ;  /* 0x0000000314037227 */ /* 0x004fe200078e00ff */
[----:B------:R-:W-:-:S04]  /*1250*/  ISETP.NE.AND P0, PT, R2, 0x1, PT ;  /* 0x000000010200780c */ /* 0x000fc80003f05270 */
[----:B----4-:R-:W-:-:S04]  /*1260*/  SHF.R.U32.HI R3, RZ, R6, R3 ;  /* 0x00000006ff037219 */ /* 0x010fc80000011603 */
[----:B------:R-:W-:Y:S02]  /*1270*/  SEL R3, R20, R3, !P0 ;  /* 0x0000000314037207 */ /* 0x000fe40004000000 */
[----:B---3--:R-:W-:-:S04]  /*1280*/  ISETP.NE.AND P1, PT, R8, 0x1, PT ;  /* 0x000000010800780c */ /* 0x008fc80003f25270 */
[----:B------:R-:W-:-:S05]  /*1290*/  SEL R4, R21, R4, !P1 ;  /* 0x0000000415047207 */ /* 0x000fca0004800000 */
[----:B------:R-:W-:Y:S02]  /*12a0*/  IMAD.IADD R5, R3, 0x1, -R4 ;  /* 0x0000000103057824 */ /* 0x000fe400078e0a04 */
[----:B------:R-:W-:Y:S02]  /*12b0*/  IMAD.IADD R3, R4, 0x1, -R3 ;  /* 0x0000000104037824 */ /* 0x000fe400078e0a03 */
[----:B------:R-:W-:Y:S02]  /*12c0*/  IMAD R21, R5, R8, R21 ;  /* 0x0000000805157224 */ /* 0x000fe400078e0215 */
[----:B------:R-:W-:-:S07]  /*12d0*/  IMAD R20, R3, R2, R20 ;  /* 0x0000000203147224 */ /* 0x000fce00078e0214 */
.L_x_16:
[----:B------:R-:W-:Y:S01]  /*12e0*/  BAR.SYNC.DEFER_BLOCKING 0x0 ;  /* 0x0000000000007b1d */ /* 0x000fe20000010000 */
[----:B------:R-:W-:Y:S01]  /*12f0*/  UISETP.NE.AND UP1, UPT, UR8, 0x2, UPT ;  /* 0x000000020800788c */ /* 0x000fe2000bf25270 */
[----:B------:R-:W-:Y:S02]  /*1300*/  ISETP.NE.OR P5, PT, R0, 0x2, !P5 ;  /* 0x000000020000780c */ /* 0x000fe40006fa5670 */
[----:B------:R-:W-:-:S06]  /*1310*/  LOP3.LUT R2, R185, 0x1f, RZ, 0xc0, !PT ;  /* 0x0000001fb9027812 */ /* 0x000fcc00078ec0ff */
[----:B------:R-:W-:Y:S05]  /*1320*/  BRA.U UP1, `(.L_x_17) ;  /* 0x0000001101147547 */ /* 0x000fea000b800000 */
[----:B------:R-:W1:Y:S01]  /*1330*/  LDCU UR13, c[0x0][0x38c] ;  /* 0x00007180ff0d77ac */ /* 0x000e620008000800 */
[----:B------:R-:W2:Y:S01]  /*1340*/  LDC R9, c[0x0][0x370] ;  /* 0x0000dc00ff097b82 */ /* 0x000ea20000000800 */
[----:B------:R-:W-:Y:S01]  /*1350*/  PLOP3.LUT P1, PT, PT, PT, UP2, 0x80, 0x8 ;  /* 0x000000000008781c */ /* 0x000fe20003f2f028 */
[----:B------:R-:W-:Y:S01]  /*1360*/  IMAD.MOV.U32 R15, RZ, RZ, 0x1 ;  /* 0x00000001ff0f7424 */ /* 0x000fe200078e00ff */
[----:B------:R-:W-:Y:S01]  /*1370*/  ISETP.EQ.OR P4, PT, R2, RZ, P5 ;  /* 0x000000ff0200720c */ /* 0x000fe20002f82670 */
[----:B------:R-:W-:Y:S01]  /*1380*/  IMAD.MOV.U32 R14, RZ, RZ, RZ ;  /* 0x000000ffff0e7224 */ /* 0x000fe200078e00ff */
[----:B------:R-:W-:Y:S02]  /*1390*/  PLOP3.LUT P1, PT, P1, PT, PT, 0x8, 0x80 ;  /* 0x000000000080781c */ /* 0x000fe40000f2e170 */
[----:B------:R-:W-:Y:S01]  /*13a0*/  CS2R R12, SRZ ;  /* 0x00000000000c7805 */ /* 0x000fe2000001ff00 */
[----:B------:R-:W-:Y:S01]  /*13b0*/  IMAD.MOV.U32 R10, RZ, RZ, 0x1 ;  /* 0x00000001ff0a7424 */ /* 0x000fe200078e00ff */
[----:B------:R-:W4:Y:S01]  /*13c0*/  LDC R0, c[0x0][0x374] ;  /* 0x0000dd00ff007b82 */ /* 0x000f220000000800 */
[----:B------:R-:W2:Y:S01]  /*13d0*/  LDCU.64 UR22, c[0x0][0x348] ;  /* 0x00006900ff1677ac */ /* 0x000ea20008000a00 */
[----:B------:R-:W-:Y:S01]  /*13e0*/  UMOV UR6, URZ ;  /* 0x000000ff00067c82 */ /* 0x000fe20008000000 */
[----:B-1----:R-:W-:-:S04]  /*13f0*/  UIADD3 UR5, UPT, UPT, UR13, 0x1f, URZ ;  /* 0x0000001f0d057890 */ /* 0x002fc8000fffe0ff */
[----:B------:R-:W-:-:S04]  /*1400*/  USHF.R.S32.HI UR4, URZ, 0x1f, UR5 ;  /* 0x0000001fff047899 */ /* 0x000fc80008011405 */
[----:B------:R-:W-:-:S04]  /*1410*/  ULEA.HI UR4, UR4, UR5, URZ, 0x5 ;  /* 0x0000000504047291 */ /* 0x000fc8000f8f28ff */
[----:B------:R-:W-:Y:S02]  /*1420*/  USHF.R.S32.HI UR15, URZ, 0x5, UR4 ;  /* 0x00000005ff0f7899 */ /* 0x000fe40008011404 */
[----:B------:R-:W-:Y:S02]  /*1430*/  UIADD3 UR4, UPT, UPT, UR13, -0x1, URZ ;  /* 0xffffffff0d047890 */ /* 0x000fe4000fffe0ff */
[----:B------:R-:W-:Y:S02]  /*1440*/  UISETP.LT.U32.AND UP0, UPT, UR15, 0x2, UPT ;  /* 0x000000020f00788c */ /* 0x000fe4000bf01070 */
[----:B------:R-:W-:Y:S02]  /*1450*/  UISETP.GE.U32.AND UP1, UPT, UR4, -0x3f, UPT ;  /* 0xffffffc10400788c */ /* 0x000fe4000bf26070 */
[----:B------:R-:W-:Y:S02]  /*1460*/  USEL UR14, UR15, 0x2, UP0 ;  /* 0x000000020f0e7887 */ /* 0x000fe40008000000 */
[----:B------:R-:W-:-:S02]  /*1470*/  UIADD3 UR13, UPT, UPT, UR13, 0x3e, URZ ;  /* 0x0000003e0d0d7890 */ /* 0x000fc4000fffe0ff */
[----:B------:R-:W-:Y:S02]  /*1480*/  UIADD3 UR5, UPT, UPT, UR14, -0x1, URZ ;  /* 0xffffffff0e057890 */ /* 0x000fe4000fffe0ff */
[----:B------:R-:W-:-:S03]  /*1490*/  UIADD3 UR7, UPT, UPT, UR15, -UR14, URZ ;  /* 0x8000000e0f077290 */ /* 0x000fc6000fffe0ff */
[----:B------:R-:W-:-:S04]  /*14a0*/  @UP1 UIADD3 UR5, UPT, UPT, UR14, URZ, URZ ;  /* 0x000000ff0e051290 */ /* 0x000fc8000fffe0ff */
[----:B--2---:R-:W-:-:S12]  /*14b0*/  UIADD3 UR5, UPT, UPT, UR5, 0x1, URZ ;  /* 0x0000000105057890 */ /* 0x004fd8000fffe0ff */
.L_x_35:
[----:B------:R-:W-:Y:S01]  /*14c0*/  UISETP.NE.AND UP0, UPT, UR37, URZ, UPT ;  /* 0x000000ff2500728c */ /* 0x000fe2000bf05270 */
[----:B------:R-:W1:Y:S08]  /*14d0*/  S2UR UR37, SR_CgaCtaId ;  /* 0x00000000002579c3 */ /* 0x000e700000008800 */
[----:B------:R-:W-:Y:S05]  /*14e0*/  BRA.U UP0, `(.L_x_18) ;  /* 0x0000000100347547 */ /* 0x000fea000b800000 */
[----:B------:R-:W2:Y:S01]  /*14f0*/  S2R R2, SR_CgaCtaId ;  /* 0x0000000000027919 */ /* 0x000ea20000008800 */
[----:B------:R-:W-:-:S04]  /*1500*/  MOV R3, 0x400 ;  /* 0x0000040000037802 */ /* 0x000fc80000000f00 */
[----:B--2---:R-:W-:Y:S02]  /*1510*/  LEA R3, R2, R3, 0x18 ;  /* 0x0000000302037211 */ /* 0x004fe400078ec0ff */
[----:B------:R-:W-:-:S03]  /*1520*/  SHF.L.U32 R2, R10, 0x1f, RZ ;  /* 0x0000001f0a027819 */ /* 0x000fc600000006ff */
[----:B------:R-:W-:-:S04]  /*1530*/  IMAD R3, R12, 0x8, R3 ;  /* 0x000000080c037824 */ /* 0x000fc800078e0203 */
[----:B------:R-:W2:Y:S02]  /*1540*/  SYNCS.PHASECHK.TRANS64.TRYWAIT P0, [R3+URZ+0xc0], R2 ;  /* 0x0000c002030075a7 */ /* 0x000ea400080011ff */
[----:B--2---:R-:W-:Y:S05]  /*1550*/  @!P0 BRA `(.L_x_19) ;  /* 0x0000009400f08947 */ /* 0x004fea0003800000 */
.L_x_124:
[----:B------:R-:W-:Y:S01]  /*1560*/  VIADD R12, R12, 0x1 ;  /* 0x000000010c0c7836 */ /* 0x000fe20000000000 */
[----:B------:R2:W-:Y:S04]  /*1570*/  SYNCS.ARRIVE.TRANS64.A1T0 RZ, [R3+URZ+0xb0], RZ ;  /* 0x0000b0ff03ff79a7 */ /* 0x0005e800081000ff */
[----:B------:R-:W-:-:S04]  /*1580*/  ISETP.NE.AND P0, PT, R12, 0x2, PT ;  /* 0x000000020c00780c */ /* 0x000fc80003f05270 */
[----:B------:R-:W-:Y:S02]  /*1590*/  SEL R12, R12, RZ, P0 ;  /* 0x000000ff0c0c7207 */ /* 0x000fe40000000000 */
[----:B--2---:R-:W-:-:S04]  /*15a0*/  SEL R3, RZ, 0x1, P0 ;  /* 0x00000001ff037807 */ /* 0x004fc80000000000 */
[----:B------:R-:W-:-:S07]  /*15b0*/  LOP3.LUT R10, R10, R3, RZ, 0x3c, !PT ;  /* 0x000000030a0a7212 */ /* 0x000fce00078e3cff */
.L_x_18:
[----:B------:R-:W-:Y:S01]  /*15c0*/  UMOV UR4, 0x400 ;  /* 0x0000040000047882 */ /* 0x000fe20000000000 */
[----:B------:R-:W-:Y:S01]  /*15d0*/  SHF.L.U32 R2, R15, 0x1f, RZ ;  /* 0x0000001f0f027819 */ /* 0x000fe200000006ff */
[----:B-1----:R-:W-:Y:S01]  /*15e0*/  ULEA UR4, UR37, UR4, 0x18 ;  /* 0x0000000425047291 */ /* 0x002fe2000f8ec0ff */
[----:B------:R-:W-:Y:S01]  /*15f0*/  R2UR UR35, R21 ;  /* 0x00000000152372ca */ /* 0x000fe200000e0000 */
[----:B------:R-:W-:Y:S01]  /*1600*/  UISETP.GE.U32.AND UP0, UPT, UR13, 0x3f, UPT ;  /* 0x0000003f0d00788c */ /* 0x000fe2000bf06070 */
[----:B------:R-:W-:Y:S01]  /*1610*/  R2UR UR11, R20 ;  /* 0x00000000140b72ca */ /* 0x000fe200000e0000 */
[----:B------:R-:W-:Y:S01]  /*1620*/  ULEA UR8, UR6, UR4, 0x3 ;  /* 0x0000000406087291 */ /* 0x000fe2000f8e18ff */
[----:B------:R-:W-:-:S08]  /*1630*/  UMOV UR24, URZ ;  /* 0x000000ff00187c82 */ /* 0x000fd00008000000 */
[----:B------:R1:W2:Y:S01]  /*1640*/  SYNCS.PHASECHK.TRANS64.TRYWAIT P0, [UR8+0x10], R2 ;  /* 0x00001002ff0075a7 */ /* 0x0002a20008001108 */
[----:B------:R-:W-:Y:S02]  /*1650*/  USHF.L.U32 UR35, UR35, 0x7, URZ ;  /* 0x0000000723237899 */ /* 0x000fe400080006ff */
[----:B------:R-:W-:Y:S01]  /*1660*/  USHF.L.U32 UR11, UR11, 0x8, URZ ;  /* 0x000000080b0b7899 */ /* 0x000fe200080006ff */
[----:B------:R-:W-:Y:S11]  /*1670*/  BRA.U !UP0, `(.L_x_20) ;  /* 0x0000000108a87547 */ /* 0x000ff6000b800000 */
[----:B------:R-:W-:Y:S01]  /*1680*/  UMOV UR16, URZ ;  /* 0x000000ff00107c82 */ /* 0x000fe20008000000 */
[----:B------:R-:W-:-:S05]  /*1690*/  UMOV UR17, UR6 ;  /* 0x0000000600117c82 */ /* 0x000fca0008000000 */
.L_x_25:
[----:B-1----:R-:W-:Y:S01]  /*16a0*/  ULEA UR33, UR17, UR4, 0x3 ;  /* 0x0000000411217291 */ /* 0x002fe2000f8e18ff */
[----:B--2---:R-:W-:Y:S01]  /*16b0*/  @!P5 MOV R3, 0x3000 ;  /* 0x000030000003d802 */ /* 0x004fe20000000f00 */
[----:B--2---:R-:W-:Y:S10]  /*16c0*/  @P0 BRA `(.L_x_21) ;  /* 0x00000000000c0947 */ /* 0x004ff40003800000 */
[----:B------:R-:W-:-:S04]  /*16d0*/  SHF.L.U32 R5, R15, 0x1f, RZ ;  /* 0x0000001f0f057819 */ /* 0x000fc800000006ff */
[----:B------:R-:W2:Y:S02]  /*16e0*/  SYNCS.PHASECHK.TRANS64.TRYWAIT P0, [UR33+0x10], R5 ;  /* 0x00001005ff0075a7 */ /* 0x000ea40008001121 */
[----:B--2---:R-:W-:Y:S05]  /*16f0*/  @!P0 BRA `(.L_x_22) ;  /* 0x00000094009c8947 */ /* 0x004fea0003800000 */
.L_x_21:
[----:B------:R2:W-:Y:S01]  /*1700*/  @!P5 SYNCS.ARRIVE.TRANS64 RZ, [UR33], R3 ;  /* 0x00000003ffffd9a7 */ /* 0x0005e20008000021 */
[----:B------:R-:W-:Y:S04]  /*1710*/  BSSY.RECONVERGENT B0, `(.L_x_23) ;  /* 0x0000003000007945 */ /* 0x000fe80003800200 */
[----:B------:R-:W-:Y:S05]  /*1720*/  @P4 BRA `(.L_x_24) ;  /* 0x0000000000044947 */ /* 0x000fea0003800000 */
[----:B------:R-:W-:Y:S05]  /*1730*/  BPT.TRAP 0x1 ;  /* 0x000000040000795c */ /* 0x000fea0000300000 */
.L_x_24:
[----:B------:R-:W-:Y:S05]  /*1740*/  BSYNC.RECONVERGENT B0 ;  /* 0x0000000000007941 */ /* 0x000fea0003800200 */
.L_x_23:
[----:B------:R-:W-:Y:S02]  /*1750*/  UIADD3 UR6, UPT, UPT, UR17, 0x1, URZ ;  /* 0x0000000111067890 */ /* 0x000fe4000fffe0ff */
[----:B------:R-:W-:Y:S02]  /*1760*/  ULEA UR32, UR17, UR4, 0xc ;  /* 0x0000000411207291 */ /* 0x000fe4000f8e60ff */
[----:B------:R-:W-:Y:S02]  /*1770*/  UISETP.NE.AND UP0, UPT, UR6, 0x2, UPT ;  /* 0x000000020600788c */ /* 0x000fe4000bf05270 */
[----:B------:R-:W-:Y:S02]  /*1780*/  UIADD3 UR26, UP1, UPT, UR22, 0x80, URZ ;  /* 0x00000080161a7890 */ /* 0x000fe4000ff3e0ff */
[----:B------:R-:W-:Y:S02]  /*1790*/  USEL UR9, URZ, 0x1, UP0 ;  /* 0x00000001ff097887 */ /* 0x000fe40008000000 */
[----:B------:R-:W-:-:S02]  /*17a0*/  USEL UR6, UR6, URZ, UP0 ;  /* 0x000000ff06067287 */ /* 0x000fc40008000000 */
[----:B------:R-:W-:Y:S02]  /*17b0*/  UIADD3 UR20, UP0, UPT, UR22, 0x180, URZ ;  /* 0x0000018016147890 */ /* 0x000fe4000ff1e0ff */
[----:B------:R-:W-:Y:S01]  /*17c0*/  ULEA UR8, UR6, UR4, 0x3 ;  /* 0x0000000406087291 */ /* 0x000fe2000f8e18ff */
[----:B------:R-:W-:Y:S01]  /*17d0*/  LOP3.LUT R15, R15, UR9, RZ, 0x3c, !PT ;  /* 0x000000090f0f7c12 */ /* 0x000fe2000f8e3cff */
[----:B------:R-:W-:Y:S02]  /*17e0*/  USHF.L.U32 UR34, UR16, 0x5, URZ ;  /* 0x0000000510227899 */ /* 0x000fe400080006ff */
[----:B------:R-:W-:Y:S01]  /*17f0*/  UIADD3.X UR27, UPT, UPT, URZ, UR23, URZ, UP1, !UPT ;  /* 0x00000017ff1b7290 */ /* 0x000fe20008ffe4ff */
[----:B-1----:R-:W-:Y:S01]  /*1800*/  SHF.L.U32 R2, R15, 0x1f, RZ ;  /* 0x0000001f0f027819 */ /* 0x002fe200000006ff */
[----:B------:R-:W-:Y:S02]  /*1810*/  UIADD3 UR32, UPT, UPT, UR32, 0xc400, URZ ;  /* 0x0000c40020207890 */ /* 0x000fe4000fffe0ff */
[----:B------:R-:W-:Y:S01]  /*1820*/  UIADD3.X UR21, UPT, UPT, URZ, UR23, URZ, UP0, !UPT ;  /* 0x00000017ff157290 */ /* 0x000fe200087fe4ff */
[----:B------:R1:W1:Y:S01]  /*1830*/  SYNCS.PHASECHK.TRANS64.TRYWAIT P0, [UR8+0x10], R2 ;  /* 0x00001002ff0075a7 */ /* 0x0002620008001108 */
[----:B------:R-:W-:Y:S01]  /*1840*/  ULEA UR8, UR17, UR4, 0xd ;  /* 0x0000000411087291 */ /* 0x000fe2000f8e68ff */
[----:B------:R-:W-:Y:S01]  /*1850*/  UMOV UR18, 0x0 ;  /* 0x0000000000127882 */ /* 0x000fe20000000000 */
[----:B------:R-:W-:-:S02]  /*1860*/  UMOV UR19, 0x10000000 ;  /* 0x1000000000137882 */ /* 0x000fc40000000000 */
[----:B------:R-:W-:Y:S01]  /*1870*/  UIADD3 UR8, UPT, UPT, UR8, 0xe400, URZ ;  /* 0x0000e40008087890 */ /* 0x000fe2000fffe0ff */
[----:B------:R1:W-:Y:S01]  /*1880*/  UTMALDG.3D [UR32], [UR26], desc[UR18] ;  /* 0x000012201a0075b4 */ /* 0x0003e20008011000 */
[----:B------:R-:W-:Y:S01]  /*1890*/  UMOV UR12, UR36 ;  /* 0x00000024000c7c82 */ /* 0x000fe20008000000 */
[----:B------:R-:W-:Y:S01]  /*18a0*/  UMOV UR9, UR33 ;  /* 0x0000002100097c82 */ /* 0x000fe20008000000 */
[----:B------:R-:W-:Y:S01]  /*18b0*/  UMOV UR10, UR34 ;  /* 0x00000022000a7c82 */ /* 0x000fe20008000000 */
[----:B------:R-:W-:Y:S01]  /*18c0*/  UIADD3 UR16, UPT, UPT, UR16, 0x1, URZ ;  /* 0x0000000110107890 */ /* 0x000fe2000fffe0ff */
[----:B------:R-:W-:Y:S01]  /*18d0*/  UMOV UR24, UR5 ;  /* 0x0000000500187c82 */ /* 0x000fe20008000000 */
[----:B------:R-:W-:Y:S02]  /*18e0*/  UMOV UR17, UR6 ;  /* 0x0000000600117c82 */ /* 0x000fe40008000000 */
[----:B------:R1:W-:Y:S01]  /*18f0*/  UTMALDG.3D [UR8], [UR20], desc[UR18] ;  /* 0x00001208140075b4 */ /* 0x0003e20008011000 */
[----:B------:R-:W-:-:S09]  /*1900*/  UISETP.NE.AND UP0, UPT, UR16, UR5, UPT ;  /* 0x000000051000728c */ /* 0x000fd2000bf05270 */
[----:B------:R-:W-:Y:S05]  /*1910*/  BRA.U UP0, `(.L_x_25) ;  /* 0xfffffffd00607547 */ /* 0x000fea000b83ffff */
.L_x_20:
[----:B-1----:R-:W-:Y:S01]  /*1920*/  ULEA UR8, UR6, UR4, 0x3 ;  /* 0x0000000406087291 */ /* 0x002fe2000f8e18ff */
[----:B------:R-:W-:Y:S01]  /*1930*/  SHF.L.U32 R2, R15, 0x1f, RZ ;  /* 0x0000001f0f027819 */ /* 0x000fe200000006ff */
[----:B------:R-:W-:Y:S01]  /*1940*/  @!P1 SYNCS.ARRIVE.TRANS64.A1T0 RZ, [UR4+0x68], RZ ;  /* 0x000068ffffff99a7 */ /* 0x000fe20008100004 */
[----:B------:R-:W-:-:S06]  /*1950*/  UISETP.GT.AND UP0, UPT, UR15, UR14, UPT ;  /* 0x0000000e0f00728c */ /* 0x000fcc000bf04270 */
[----:B--2---:R1:W2:Y:S03]  /*1960*/  SYNCS.PHASECHK.TRANS64.TRYWAIT P0, [UR8+0x10], R2 ;  /* 0x00001002ff0075a7 */ /* 0x0042a60008001108 */
[----:B------:R-:W-:Y:S05]  /*1970*/  BRA.U !UP0, `(.L_x_26) ;  /* 0x0000000108ac7547 */ /* 0x000fea000b800000 */
[----:B------:R-:W-:Y:S01]  /*1980*/  UIADD3 UR21, UPT, UPT, UR7, UR24, URZ ;  /* 0x0000001807157290 */ /* 0x000fe2000fffe0ff */
[----:B------:R-:W-:-:S11]  /*1990*/  UMOV UR25, UR6 ;  /* 0x0000000600197c82 */ /* 0x000fd60008000000 */
.L_x_31:
[----:B-1----:R-:W-:Y:S01]  /*19a0*/  ULEA UR17, UR25, UR4, 0x3 ;  /* 0x0000000419117291 */ /* 0x002fe2000f8e18ff */
[----:B--2---:R-:W-:Y:S01]  /*19b0*/  @!P5 MOV R3, 0x3000 ;  /* 0x000030000003d802 */ /* 0x004fe20000000f00 */
[----:B--2---:R-:W-:Y:S10]  /*19c0*/  @P0 BRA `(.L_x_27) ;  /* 0x00000000000c0947 */ /* 0x004ff40003800000 */
[----:B------:R-:W-:-:S04]  /*19d0*/  SHF.L.U32 R5, R15, 0x1f, RZ ;  /* 0x0000001f0f057819 */ /* 0x000fc800000006ff */
[----:B------:R-:W2:Y:S02]  /*19e0*/  SYNCS.PHASECHK.TRANS64.TRYWAIT P0, [UR17+0x10], R5 ;  /* 0x00001005ff0075a7 */ /* 0x000ea40008001111 */
[----:B--2---:R-:W-:Y:S05]  /*19f0*/  @!P0 BRA `(.L_x_28) ;  /* 0x0000009000f48947 */ /* 0x004fea0003800000 */
.L_x_27:
[----:B------:R2:W-:Y:S01]  /*1a00*/  @!P5 SYNCS.ARRIVE.TRANS64 RZ, [UR17], R3 ;  /* 0x00000003ffffd9a7 */ /* 0x0005e20008000011 */
[----:B------:R-:W-:Y:S04]  /*1a10*/  BSSY.RECONVERGENT B0, `(.L_x_29) ;  /* 0x0000003000007945 */ /* 0x000fe80003800200 */
[----:B------:R-:W-:Y:S05]  /*1a20*/  @P4 BRA `(.L_x_30) ;  /* 0x0000000000044947 */ /* 0x000fea0003800000 */
[----:B------:R-:W-:Y:S05]  /*1a30*/  BPT.TRAP 0x1 ;  /* 0x000000040000795c */ /* 0x000fea0000300000 */
.L_x_30:
[----:B------:R-:W-:Y:S05]  /*1a40*/  BSYNC.RECONVERGENT B0 ;  /* 0x0000000000007941 */ /* 0x000fea0003800200 */
.L_x_29:
        /* <DEDUP_REMOVED lines=10> */
[----:B------:R-:W-:Y:S01]  /*1af0*/  UIADD3 UR16, UPT, UPT, UR16, 0xc400, URZ ;  /* 0x0000c40010107890 */ /* 0x000fe2000fffe0ff */
[----:B-1----:R-:W-:Y:S01]  /*1b00*/  SHF.L.U32 R2, R15, 0x1f, RZ ;  /* 0x0000001f0f027819 */ /* 0x002fe200000006ff */
[----:B------:R-:W-:Y:S02]  /*1b10*/  UIADD3.X UR31, UPT, UPT, URZ, UR23, URZ, UP1, !UPT ;  /* 0x00000017ff1f7290 */ /* 0x000fe40008ffe4ff */
[----:B------:R-:W-:Y:S01]  /*1b20*/  UIADD3.X UR29, UPT, UPT, URZ, UR23, URZ, UP0, !UPT ;  /* 0x00000017ff1d7290 */ /* 0x000fe200087fe4ff */
[----:B------:R1:W1:Y:S01]  /*1b30*/  SYNCS.PHASECHK.TRANS64.TRYWAIT P0, [UR8+0x10], R2 ;  /* 0x00001002ff0075a7 */ /* 0x0002620008001108 */
[----:B------:R-:W-:Y:S01]  /*1b40*/  ULEA UR8, UR25, UR4, 0xd ;  /* 0x0000000419087291 */ /* 0x000fe2000f8e68ff */
[----:B------:R-:W-:Y:S01]  /*1b50*/  UMOV UR26, 0x0 ;  /* 0x00000000001a7882 */ /* 0x000fe20000000000 */
[----:B------:R-:W-:-:S02]  /*1b60*/  UMOV UR27, 0x10000000 ;  /* 0x10000000001b7882 */ /* 0x000fc40000000000 */
[----:B------:R-:W-:Y:S01]  /*1b70*/  UIADD3 UR8, UPT, UPT, UR8, 0xe400, URZ ;  /* 0x0000e40008087890 */ /* 0x000fe2000fffe0ff */
[----:B------:R-:W-:Y:S01]  /*1b80*/  UMOV UR19, UR35 ;  /* 0x0000002300137c82 */ /* 0x000fe20008000000 */
[----:B------:R-:W-:Y:S01]  /*1b90*/  UMOV UR20, UR36 ;  /* 0x0000002400147c82 */ /* 0x000fe20008000000 */
[----:B------:R-:W-:Y:S01]  /*1ba0*/  UMOV UR12, UR36 ;  /* 0x00000024000c7c82 */ /* 0x000fe20008000000 */
[----:B------:R-:W-:Y:S01]  /*1bb0*/  UMOV UR9, UR17 ;  /* 0x0000001100097c82 */ /* 0x000fe20008000000 */
[----:B------:R-:W-:Y:S01]  /*1bc0*/  UMOV UR10, UR18 ;  /* 0x00000012000a7c82 */ /* 0x000fe20008000000 */
[----:B------:R1:W-:Y:S01]  /*1bd0*/  UTMALDG.3D [UR16], [UR30], desc[UR26] ;  /* 0x00001a101e0075b4 */ /* 0x0003e20008011000 */
[----:B------:R-:W-:Y:S01]  /*1be0*/  UIADD3 UR24, UPT, UPT, UR24, 0x1, URZ ;  /* 0x0000000118187890 */ /* 0x000fe2000fffe0ff */
[----:B------:R-:W-:-:S03]  /*1bf0*/  UMOV UR25, UR6 ;  /* 0x0000000600197c82 */ /* 0x000fc60008000000 */
[----:B------:R-:W-:Y:S01]  /*1c00*/  UISETP.NE.AND UP0, UPT, UR24, UR21, UPT ;  /* 0x000000151800728c */ /* 0x000fe2000bf05270 */
[----:B------:R1:W-:Y:S08]  /*1c10*/  UTMALDG.3D [UR8], [UR28], desc[UR26] ;  /* 0x00001a081c0075b4 */ /* 0x0003f00008011000 */
[----:B------:R-:W-:Y:S05]  /*1c20*/  BRA.U UP0, `(.L_x_31) ;  /* 0xfffffffd005c7547 */ /* 0x000fea000b83ffff */
.L_x_26:
[C---:B-1----:R-:W-:Y:S01]  /*1c30*/  LEA R2, R14.reuse, UR4, 0x3 ;  /* 0x000000040e027c11 */ /* 0x042fe2000f8e18ff */
[----:B------:R-:W-:Y:S01]  /*1c40*/  NOP ;  /* 0x0000000000007918 */ /* 0x000fe20000000000 */
[----:B--2---:R-:W-:Y:S02]  /*1c50*/  SHF.L.U32 R3, R13, 0x1f, RZ ;  /* 0x0000001f0d037819 */ /* 0x004fe400000006ff */
[----:B------:R-:W-:Y:S02]  /*1c60*/  LEA R4, R14, UR4, 0x4 ;  /* 0x000000040e047c11 */ /* 0x000fe4000f8e20ff */
[----:B------:R-:W1:Y:S02]  /*1c70*/  SYNCS.PHASECHK.TRANS64.TRYWAIT P0, [R2+URZ+0x70], R3 ;  /* 0x00007003020075a7 */ /* 0x000e6400080011ff */
[----:B-1----:R-:W-:Y:S05]  /*1c80*/  @!P0 BRA `(.L_x_32) ;  /* 0x0000009000688947 */ /* 0x002fea0003800000 */
.L_x_127:
[----:B------:R-:W2:Y:S01]  /*1c90*/  LDS.128 R4, [R4+0xe0] ;  /* 0x0000e00004047984 */ /* 0x000ea20000000c00 */
[----:B---3--:R-:W-:Y:S01]  /*1ca0*/  ISETP.GE.AND P0, PT, R72, 0x1, PT ;  /* 0x000000014800780c */ /* 0x008fe20003f06270 */
[----:B-1----:R-:W-:Y:S01]  /*1cb0*/  VIADD R2, R2, 0x80 ;  /* 0x0000008002027836 */ /* 0x002fe20000000000 */
[----:B------:R-:W-:Y:S01]  /*1cc0*/  @!PT LDS RZ, [RZ] ;  /* 0x00000000fffff984 */ /* 0x000fe20000000800 */
[----:B------:R-:W-:Y:S01]  /*1cd0*/  @!PT LDS RZ, [RZ] ;  /* 0x00000000fffff984 */ /* 0x000fe20000000800 */
[----:B------:R-:W-:Y:S01]  /*1ce0*/  @!PT LDS RZ, [RZ] ;  /* 0x00000000fffff984 */ /* 0x000fe20000000800 */
[----:B------:R-:W-:Y:S01]  /*1cf0*/  @!PT LDS RZ, [RZ] ;  /* 0x00000000fffff984 */ /* 0x000fe20000000800 */
[----:B------:R1:W-:Y:S06]  /*1d00*/  MEMBAR.ALL.CTA ;  /* 0x0000000000007992 */ /* 0x0003ec0000008000 */
[----:B-1----:R-:W1:Y:S01]  /*1d10*/  FENCE.VIEW.ASYNC.S ;  /* 0x00000000000073c6 */ /* 0x002e620000000000 */
[----:B------:R-:W-:-:S04]  /*1d20*/  PRMT R2, RZ, 0x654, R2 ;  /* 0x00000654ff027816 */ /* 0x000fc80000000002 */
[----:B-1----:R1:W-:Y:S01]  /*1d30*/  SYNCS.ARRIVE.TRANS64.RED.A1T0 RZ, [R2+URZ], RZ ;  /* 0x000000ff02ff79a7 */ /* 0x0023e200081004ff */
[----:B--2---:R-:W-:-:S13]  /*1d40*/  LOP3.LUT P2, RZ, R6, 0x1, RZ, 0xc0, !PT ;  /* 0x0000000106ff7812 */ /* 0x004fda000784c0ff */
[----:B------:R-:W-:Y:S01]  /*1d50*/  @P2 SHF.R.U32.HI R3, RZ, 0x10, R5 ;  /* 0x00000010ff032819 */ /* 0x000fe20000011605 */
[----:B------:R-:W-:Y:S01]  /*1d60*/  VOTEU.ANY UP0, P2 ;  /* 0x0000000000ff7886 */ /* 0x000fe20001000100 */
[----:B------:R-:W-:Y:S02]  /*1d70*/  @P2 MOV R11, R4 ;  /* 0x00000004000b2202 */ /* 0x000fe40000000f00 */
[----:B------:R-:W-:Y:S02]  /*1d80*/  @P2 R2UR.BROADCAST UR8, R3 ;  /* 0x00000000030822ca */ /* 0x000fe400008e0000 */
[----:B------:R-:W-:-:S11]  /*1d90*/  @P2 LOP3.LUT R8, R5, 0xffff, RZ, 0xc0, !PT ;  /* 0x0000ffff05082812 */ /* 0x000fd600078ec0ff */
[----:B------:R-:W-:Y:S01]  /*1da0*/  @UP0 UMOV UR36, UR8 ;  /* 0x0000000800240c82 */ /* 0x000fe20008000000 */
[----:B-1----:R-:W-:Y:S05]  /*1db0*/  @!P0 BRA `(.L_x_33) ;  /* 0x0000000000b88947 */ /* 0x002fea0003800000 */
[----:B------:R-:W4:Y:S01]  /*1dc0*/  LDC.64 R4, c[0x0][0xb18] ;  /* 0x0002c600ff047b82 */ /* 0x000f220000000a00 */
[----:B------:R-:W-:-:S07]  /*1dd0*/  ISETP.NE.AND P3, PT, R72, 0x1, PT ;  /* 0x000000014800780c */ /* 0x000fce0003f65270 */
[----:B------:R-:W1:Y:S08]  /*1de0*/  LDC.64 R6, c[0x0][0xb10] ;  /* 0x0002c400ff067b82 */ /* 0x000e700000000a00 */
[----:B------:R-:W2:Y:S08]  /*1df0*/  LDC R16, c[0x0][0xb20] ;  /* 0x0002c800ff107b82 */ /* 0x000eb00000000800 */
[----:B------:R-:W3:Y:S01]  /*1e00*/  LDC R18, c[0x0][0xb0c] ;  /* 0x0002c300ff127b82 */ /* 0x000ee20000000800 */
[----:B----4-:R-:W-:Y:S01]  /*1e10*/  IMAD.HI.U32 R17, R0, R5, RZ ;  /* 0x0000000500117227 */ /* 0x010fe200078e00ff */
[----:B------:R-:W-:-:S03]  /*1e20*/  ISETP.NE.AND P0, PT, R4, 0x1, PT ;  /* 0x000000010400780c */ /* 0x000fc60003f05270 */
[----:B------:R-:W-:-:S03]  /*1e30*/  IMAD.HI.U32 R5, R8, R5, RZ ;  /* 0x0000000508057227 */ /* 0x000fc600078e00ff */
[----:B------:R-:W4:Y:S01]  /*1e40*/  LDC.64 R2, c[0x0][0xb28] ;  /* 0x0002ca00ff027b82 */ /* 0x000f220000000a00 */
[----:B-1----:R-:W-:-:S04]  /*1e50*/  IMAD.HI.U32 R20, R9, R6, RZ ;  /* 0x0000000609147227 */ /* 0x002fc800078e00ff */
[----:B------:R-:W-:Y:S01]  /*1e60*/  IMAD.HI.U32 R22, R11, R6, RZ ;  /* 0x000000060b167227 */ /* 0x000fe200078e00ff */
[----:B------:R-:W-:Y:S02]  /*1e70*/  SHF.R.U32.HI R20, RZ, R7, R20 ;  /* 0x00000007ff147219 */ /* 0x000fe40000011614 */
[-C--:B--2---:R-:W-:Y:S02]  /*1e80*/  SHF.R.U32.HI R17, RZ, R16.reuse, R17 ;  /* 0x00000010ff117219 */ /* 0x084fe40000011611 */
[----:B------:R-:W-:Y:S02]  /*1e90*/  SHF.R.U32.HI R5, RZ, R16, R5 ;  /* 0x00000010ff057219 */ /* 0x000fe40000011605 */
[----:B------:R-:W-:Y:S02]  /*1ea0*/  SEL R17, R0, R17, !P0 ;  /* 0x0000001100117207 */ /* 0x000fe40004000000 */
[----:B------:R-:W-:Y:S02]  /*1eb0*/  SHF.R.U32.HI R22, RZ, R7, R22 ;  /* 0x00000007ff167219 */ /* 0x000fe40000011616 */
[----:B---3--:R-:W-:-:S02]  /*1ec0*/  ISETP.NE.AND P1, PT, R18, 0x1, PT ;  /* 0x000000011200780c */ /* 0x008fc40003f25270 */
[----:B------:R-:W-:Y:S02]  /*1ed0*/  SEL R5, R8, R5, !P0 ;  /* 0x0000000508057207 */ /* 0x000fe40004000000 */
[----:B------:R-:W-:Y:S02]  /*1ee0*/  SEL R19, R9, R20, !P1 ;  /* 0x0000001409137207 */ /* 0x000fe40004800000 */
[----:B------:R-:W-:Y:S01]  /*1ef0*/  SEL R7, R11, R22, !P1 ;  /* 0x000000160b077207 */ /* 0x000fe20004800000 */
[----:B----4-:R-:W-:-:S04]  /*1f00*/  IMAD.HI.U32 R20, R17, R2, RZ ;  /* 0x0000000211147227 */ /* 0x010fc800078e00ff */
[----:B------:R-:W-:Y:S01]  /*1f10*/  IMAD.HI.U32 R6, R19, R2, RZ ;  /* 0x0000000213067227 */ /* 0x000fe200078e00ff */
[----:B------:R-:W-:-:S04]  /*1f20*/  @P3 SHF.R.U32.HI R17, RZ, R3, R20 ;  /* 0x00000003ff113219 */ /* 0x000fc80000011614 */
[----:B------:R-:W-:Y:S01]  /*1f30*/  @P3 SHF.R.U32.HI R19, RZ, R3, R6 ;  /* 0x00000003ff133219 */ /* 0x000fe20000011606 */
[----:B------:R-:W-:-:S04]  /*1f40*/  IMAD R17, R72, R17, RZ ;  /* 0x0000001148117224 */ /* 0x000fc800078e02ff */
[----:B------:R-:W-:Y:S01]  /*1f50*/  IMAD R6, R72, R19, RZ ;  /* 0x0000001348067224 */ /* 0x000fe200078e02ff */
[C---:B------:R-:W-:Y:S02]  /*1f60*/  ISETP.GE.AND P0, PT, R5.reuse, R17, PT ;  /* 0x000000110500720c */ /* 0x040fe40003f06270 */
[----:B------:R-:W-:Y:S02]  /*1f70*/  IADD3 R17, PT, PT, -R5, RZ, RZ ;  /* 0x000000ff05117210 */ /* 0x000fe40007ffe1ff */
[----:B------:R-:W-:Y:S01]  /*1f80*/  ISETP.GE.OR P0, PT, R7, R6, P0 ;  /* 0x000000060700720c */ /* 0x000fe20000706670 */
[----:B------:R-:W-:-:S04]  /*1f90*/  IMAD.HI.U32 R6, R5, R2, RZ ;  /* 0x0000000205067227 */ /* 0x000fc800078e00ff */
[----:B------:R-:W-:Y:S01]  /*1fa0*/  IMAD R8, R4, R17, R8 ;  /* 0x0000001104087224 */ /* 0x000fe200078e0208 */
[----:B------:R-:W-:-:S04]  /*1fb0*/  SHF.R.U32.HI R6, RZ, R3, R6 ;  /* 0x00000003ff067219 */ /* 0x000fc80000011606 */
[----:B------:R-:W-:-:S03]  /*1fc0*/  SEL R6, R5, R6, !P3 ;  /* 0x0000000605067207 */ /* 0x000fc60005800000 */
[----:B------:R-:W-:-:S04]  /*1fd0*/  @!P0 IMAD.HI.U32 R16, R7, R2, RZ ;  /* 0x0000000207108227 */ /* 0x000fc800078e00ff */
[----:B------:R-:W-:Y:S01]  /*1fe0*/  IMAD.MOV R2, RZ, RZ, -R6 ;  /* 0x000000ffff027224 */ /* 0x000fe200078e0a06 */
[----:B------:R-:W-:-:S03]  /*1ff0*/  @!P0 SHF.R.U32.HI R16, RZ, R3, R16 ;  /* 0x00000003ff108219 */ /* 0x000fc60000011610 */
[----:B------:R-:W-:Y:S01]  /*2000*/  IMAD R2, R72, R2, R5 ;  /* 0x0000000248027224 */ /* 0x000fe200078e0205 */
        /* <DEDUP_REMOVED lines=9> */
.L_x_33:
[----:B------:R-:W1:Y:S02]  /*20a0*/  LDCU UR8, c[0x0][0xb30] ;  /* 0x00016600ff0877ac */ /* 0x000e640008000800 */
[----:B-1----:R-:W-:-:S09]  /*20b0*/  UISETP.NE.AND UP0, UPT, UR8, 0x1, UPT ;  /* 0x000000010800788c */ /* 0x002fd2000bf05270 */
[----:B------:R-:W-:Y:S05]  /*20c0*/  BRA.U UP0, `(.L_x_34) ;  /* 0x0000000100407547 */ /* 0x000fea000b800000 */
[----:B------:R-:W1:Y:S08]  /*20d0*/  LDC.64 R4, c[0x0][0xb10] ;  /* 0x0002c400ff047b82 */ /* 0x000e700000000a00 */
[----:B------:R-:W2:Y:S08]  /*20e0*/  LDC.64 R2, c[0x0][0xb18] ;  /* 0x0002c600ff027b82 */ /* 0x000eb00000000a00 */
[----:B------:R-:W3:Y:S08]  /*20f0*/  LDC R6, c[0x0][0xb20] ;  /* 0x0002c800ff067b82 */ /* 0x000ef00000000800 */
[----:B------:R-:W4:Y:S01]  /*2100*/  LDC R16, c[0x0][0xb0c] ;  /* 0x0002c300ff107b82 */ /* 0x000f220000000800 */
[----:B-1----:R-:W-:-:S05]  /*2110*/  IMAD.HI.U32 R4, R11, R4, RZ ;  /* 0x000000040b047227 */ /* 0x002fca00078e00ff */
[----:B------:R-:W-:Y:S01]  /*2120*/  SHF.R.U32.HI R4, RZ, R5, R4 ;  /* 0x00000005ff047219 */ /* 0x000fe20000011604 */
[----:B--2---:R-:W-:Y:S01]  /*2130*/  IMAD.HI.U32 R3, R8, R3, RZ ;  /* 0x0000000308037227 */ /* 0x004fe200078e00ff */
[----:B------:R-:W-:-:S04]  /*2140*/  ISETP.NE.AND P0, PT, R2, 0x1, PT ;  /* 0x000000010200780c */ /* 0x000fc80003f05270 */
[----:B---3--:R-:W-:-:S04]  /*2150*/  SHF.R.U32.HI R3, RZ, R6, R3 ;  /* 0x00000006ff037219 */ /* 0x008fc80000011603 */
[----:B------:R-:W-:Y:S02]  /*2160*/  SEL R3, R8, R3, !P0 ;  /* 0x0000000308037207 */ /* 0x000fe40004000000 */
[----:B----4-:R-:W-:-:S04]  /*2170*/  ISETP.NE.AND P1, PT, R16, 0x1, PT ;  /* 0x000000011000780c */ /* 0x010fc80003f25270 */
[----:B------:R-:W-:-:S05]  /*2180*/  SEL R4, R11, R4, !P1 ;  /* 0x000000040b047207 */ /* 0x000fca0004800000 */
[----:B------:R-:W-:Y:S02]  /*2190*/  IMAD.IADD R5, R3, 0x1, -R4 ;  /* 0x0000000103057824 */ /* 0x000fe400078e0a04 */
[----:B------:R-:W-:Y:S02]  /*21a0*/  IMAD.IADD R3, R4, 0x1, -R3 ;  /* 0x0000000104037824 */ /* 0x000fe400078e0a03 */
[----:B------:R-:W-:Y:S02]  /*21b0*/  IMAD R11, R5, R16, R11 ;  /* 0x00000010050b7224 */ /* 0x000fe400078e020b */
[----:B------:R-:W-:-:S07]  /*21c0*/  IMAD R8, R3, R2, R8 ;  /* 0x0000000203087224 */ /* 0x000fce00078e0208 */
.L_x_34:
[----:B------:R-:W-:Y:S01]  /*21d0*/  VIADD R14, R14, 0x1 ;  /* 0x000000010e0e7836 */ /* 0x000fe20000000000 */
[----:B------:R-:W-:Y:S01]  /*21e0*/  PLOP3.LUT P1, PT, PT, PT, PT, 0x80, 0x8 ;  /* 0x000000000008781c */ /* 0x000fe20003f2f070 */
[----:B------:R-:W-:Y:S02]  /*21f0*/  IMAD.IADD R21, R11, 0x1, R170 ;  /* 0x000000010b157824 */ /* 0x000fe400078e02aa */
[----:B------:R-:W-:Y:S01]  /*2200*/  IMAD.IADD R20, R8, 0x1, R147 ;  /* 0x0000000108147824 */ /* 0x000fe200078e0293 */
[----:B------:R-:W-:-:S04]  /*2210*/  ISETP.NE.AND P0, PT, R14, 0x2, PT ;  /* 0x000000020e00780c */ /* 0x000fc80003f05270 */
[----:B------:R-:W-:Y:S02]  /*2220*/  SEL R2, RZ, 0x1, P0 ;  /* 0x00000001ff027807 */ /* 0x000fe40000000000 */
[----:B------:R-:W-:Y:S02]  /*2230*/  SEL R14, R14, RZ, P0 ;  /* 0x000000ff0e0e7207 */ /* 0x000fe40000000000 */
[----:B------:R-:W-:Y:S01]  /*2240*/  LOP3.LUT R13, R13, R2, RZ, 0x3c, !PT ;  /* 0x000000020d0d7212 */ /* 0x000fe200078e3cff */
[----:B------:R-:W-:Y:S06]  /*2250*/  @P2 BRA `(.L_x_35) ;  /* 0xfffffff000982947 */ /* 0x000fec000383ffff */
[----:B------:R-:W-:Y:S01]  /*2260*/  UIADD3 UR5, UPT, UPT, UR4, 0x10, URZ ;  /* 0x0000001004057890 */ /* 0x000fe2000fffe0ff */
[----:B------:R-:W-:-:S03]  /*2270*/  SHF.L.U32 R3, R15, 0x1f, RZ ;  /* 0x0000001f0f037819 */ /* 0x000fc600000006ff */
[----:B------:R-:W-:-:S09]  /*2280*/  ULEA UR4, UR6, UR5, 0x3 ;  /* 0x0000000506047291 */ /* 0x000fd2000f8e18ff */
[----:B------:R-:W1:Y:S02]  /*2290*/  SYNCS.PHASECHK.TRANS64.TRYWAIT P0, [UR4], R3 ;  /* 0x00000003ff0075a7 */ /* 0x000e640008001104 */
[----:B-1----:R-:W-:Y:S05]  /*22a0*/  @!P0 BRA `(.L_x_36) ;  /* 0x0000008800f48947 */ /* 0x002fea0003800000 */
.L_x_129:
[----:B------:R-:W-:-:S04]  /*22b0*/  UIADD3 UR6, UPT, UPT, UR6, 0x1, URZ ;  /* 0x0000000106067890 */ /* 0x000fc8000fffe0ff */
[----:B------:R-:W-:-:S04]  /*22c0*/  UISETP.NE.AND UP0, UPT, UR6, 0x2, UPT ;  /* 0x000000020600788c */ /* 0x000fc8000bf05270 */
[----:B------:R-:W-:Y:S02]  /*22d0*/  USEL UR4, URZ, 0x1, UP0 ;  /* 0x00000001ff047887 */ /* 0x000fe40008000000 */
[----:B------:R-:W-:-:S04]  /*22e0*/  USEL UR6, UR6, URZ, UP0 ;  /* 0x000000ff06067287 */ /* 0x000fc80008000000 */
[----:B------:R-:W-:Y:S01]  /*22f0*/  ULEA UR6, UR6, UR5, 0x3 ;  /* 0x0000000506067291 */ /* 0x000fe2000f8e18ff */
[----:B-1----:R-:W-:-:S04]  /*2300*/  LOP3.LUT R3, R15, UR4, RZ, 0x3c, !PT ;  /* 0x000000040f037c12 */ /* 0x002fc8000f8e3cff */
[----:B------:R-:W-:Y:S01]  /*2310*/  SHF.L.U32 R3, R3, 0x1f, RZ ;  /* 0x0000001f03037819 */ /* 0x000fe200000006ff */
[----:B----4-:R-:W-:-:S07]  /*2320*/  IMAD.U32 R0, RZ, RZ, UR6 ;  /* 0x00000006ff007e24 */ /* 0x010fce000f8e00ff */
.L_x_37:
[----:B-1----:R1:W2:Y:S02]  /*2330*/  SYNCS.PHASECHK.TRANS64.TRYWAIT P0, [R0+URZ], R3 ;  /* 0x00000003000075a7 */ /* 0x0022a400080011ff */
[----:B--2---:R-:W-:Y:S05]  /*2340*/  @!P0 NANOSLEEP.SYNCS 0x989680 ;  /* 0x009896800000895d */ /* 0x004fea0003900000 */
[----:B------:R-:W2:Y:S02]  /*2350*/  @!P0 SYNCS.PHASECHK.TRANS64 P0, [R0+URZ], R3 ;  /* 0x00000003000085a7 */ /* 0x000ea400080010ff */
[----:B--2---:R-:W-:Y:S05]  /*2360*/  @P0 EXIT ;  /* 0x000000000000094d */ /* 0x004fea0003800000 */
[----:B------:R-:W-:Y:S05]  /*2370*/  BRA `(.L_x_37) ;  /* 0xfffffffc00ec7947 */ /* 0x000fea000383ffff */
.L_x_17:
[----:B------:R-:W-:-:S04]  /*2380*/  UISETP.NE.AND UP1, UPT, UR37, URZ, UPT ;  /* 0x000000ff2500728c */ /* 0x000fc8000bf25270 */
[----:B------:R-:W-:-:S09]  /*2390*/  UISETP.NE.OR UP1, UPT, UR8, 0x1, UP1 ;  /* 0x000000010800788c */ /* 0x000fd20008f25670 */
[----:B------:R-:W-:Y:S05]  /*23a0*/  BRA.U UP1, `(.L_x_38) ;  /* 0x0000000501487547 */ /* 0x000fea000b800000 */
[----:B------:R-:W-:Y:S01]  /*23b0*/  ISETP.NE.AND P2, PT, R2, RZ, PT ;  /* 0x000000ff0200720c */ /* 0x000fe20003f45270 */
[----:B------:R-:W-:Y:S01]  /*23c0*/  IMAD.MOV.U32 R12, RZ, RZ, 0x1 ;  /* 0x00000001ff0c7424 */ /* 0x000fe200078e00ff */
[----:B------:R-:W-:Y:S02]  /*23d0*/  CS2R R10, SRZ ;  /* 0x00000000000a7805 */ /* 0x000fe4000001ff00 */
[----:B------:R-:W-:Y:S01]  /*23e0*/  CS2R R8, SRZ ;  /* 0x0000000000087805 */ /* 0x000fe2000001ff00 */
[----:B------:R-:W-:Y:S01]  /*23f0*/  UMOV UR4, 0x400 ;  /* 0x0000040000047882 */ /* 0x000fe20000000000 */
[----:B------:R-:W-:Y:S01]  /*2400*/  UMOV UR6, URZ ;  /* 0x000000ff00067c82 */ /* 0x000fe20008000000 */
[----:B------:R-:W-:-:S12]  /*2410*/  ULEA UR37, UR37, UR4, 0x18 ;  /* 0x0000000425257291 */ /* 0x000fd8000f8ec0ff */
.L_x_42:
[----:B------:R-:W-:Y:S02]  /*2420*/  LEA R0, R8, UR37, 0x3 ;  /* 0x0000002508007c11 */ /* 0x000fe4000f8e18ff */
[----:B------:R-:W-:-:S03]  /*2430*/  SHF.L.U32 R5, R9, 0x1f, RZ ;  /* 0x0000001f09057819 */ /* 0x000fc600000006ff */
[----:B------:R-:W-:Y:S01]  /*2440*/  VIADD R4, R0, 0xc0 ;  /* 0x000000c000047836 */ /* 0x000fe20000000000 */
[----:B------:R-:W1:Y:S02]  /*2450*/  SYNCS.PHASECHK.TRANS64.TRYWAIT P0, [R0+URZ+0xb0], R5 ;  /* 0x0000b005000075a7 */ /* 0x000e6400080011ff */
[----:B-1----:R-:W-:Y:S05]  /*2460*/  @!P0 BRA `(.L_x_39) ;  /* 0x00000088009c8947 */ /* 0x002fea0003800000 */
.L_x_130:
[----:B------:R-:W-:Y:S01]  /*2470*/  ULEA UR5, UR6, UR37, 0x3 ;  /* 0x0000002506057291 */ /* 0x000fe2000f8e18ff */
[----:B------:R-:W-:Y:S02]  /*2480*/  PRMT R4, RZ, 0x654, R4 ;  /* 0x00000654ff047816 */ /* 0x000fe40000000004 */
[----:B-1----:R-:W-:Y:S01]  /*2490*/  SHF.L.U32 R5, R12, 0x1f, RZ ;  /* 0x0000001f0c057819 */ /* 0x002fe200000006ff */
[----:B------:R-:W-:Y:S01]  /*24a0*/  UIADD3 UR4, UPT, UPT, UR5, 0x70, URZ ;  /* 0x0000007005047890 */ /* 0x000fe2000fffe0ff */
[----:B------:R1:W-:Y:S05]  /*24b0*/  SYNCS.ARRIVE.TRANS64.RED.A1T0 RZ, [R4+URZ], RZ ;  /* 0x000000ff04ff79a7 */ /* 0x0003ea00081004ff */
[----:B------:R-:W-:Y:S01]  /*24c0*/  IMAD.U32 R7, RZ, RZ, UR4 ;  /* 0x00000004ff077e24 */ /* 0x000fe2000f8e00ff */
[----:B------:R-:W2:Y:S04]  /*24d0*/  SYNCS.PHASECHK.TRANS64.TRYWAIT P0, [UR5+0x80], R5 ;  /* 0x00008005ff0075a7 */ /* 0x000ea80008001105 */
[----:B------:R-:W-:Y:S01]  /*24e0*/  PRMT R6, R2, 0x654, R7 ;  /* 0x0000065402067816 */ /* 0x000fe20000000007 */
[----:B-1----:R-:W-:Y:S01]  /*24f0*/  @!P2 IMAD.MOV.U32 R4, RZ, RZ, 0x10 ;  /* 0x00000010ff04a424 */ /* 0x002fe200078e00ff */
[----:B--2---:R-:W-:Y:S06]  /*2500*/  @!P0 BRA `(.L_x_40) ;  /* 0x0000008800888947 */ /* 0x004fec0003800000 */
.L_x_132:
[----:B------:R-:W-:Y:S01]  /*2510*/  ULEA UR4, UR6, UR37, 0x4 ;  /* 0x0000002506047291 */ /* 0x000fe2000f8e20ff */
[----:B------:R-:W-:Y:S01]  /*2520*/  SEL R3, R6, R3, !P2 ;  /* 0x0000000306037207 */ /* 0x000fe20005000000 */
[----:B------:R-:W-:Y:S01]  /*2530*/  UIADD3 UR5, UPT, UPT, UR5, 0x70, URZ ;  /* 0x0000007005057890 */ /* 0x000fe2000fffe0ff */
[----:B-1----:R-:W-:Y:S01]  /*2540*/  LEA R0, R11, UR37, 0x3 ;  /* 0x000000250b007c11 */ /* 0x002fe2000f8e18ff */
[----:B------:R-:W-:Y:S01]  /*2550*/  UIADD3 UR4, UPT, UPT, UR4, 0xe0, URZ ;  /* 0x000000e004047890 */ /* 0x000fe2000fffe0ff */
[----:B------:R-:W-:Y:S01]  /*2560*/  SHF.L.U32 R5, R10, 0x1f, RZ ;  /* 0x0000001f0a057819 */ /* 0x000fe200000006ff */
[----:B------:R1:W-:Y:S01]  /*2570*/  @!P2 SYNCS.ARRIVE.TRANS64.RED RZ, [R3+URZ], R4 ;  /* 0x0000000403ffa9a7 */ /* 0x0003e200080004ff */
[----:B------:R-:W-:Y:S01]  /*2580*/  UIADD3 UR6, UPT, UPT, UR6, 0x1, URZ ;  /* 0x0000000106067890 */ /* 0x000fe2000fffe0ff */
[----:B------:R-:W-:-:S03]  /*2590*/  VIADD R8, R8, 0x1 ;  /* 0x0000000108087836 */ /* 0x000fc60000000000 */
[----:B------:R-:W-:Y:S02]  /*25a0*/  UISETP.NE.AND UP0, UPT, UR6, 0x2, UPT ;  /* 0x000000020600788c */ /* 0x000fe4000bf05270 */
[----:B------:R-:W-:Y:S06]  /*25b0*/  UGETNEXTWORKID.BROADCAST [UR4], [UR5] ;  /* 0x00000000040073ca */ /* 0x000fec0008000100 */
[----:B------:R-:W-:Y:S01]  /*25c0*/  USEL UR4, URZ, 0x1, UP0 ;  /* 0x00000001ff047887 */ /* 0x000fe20008000000 */
[----:B------:R-:W-:Y:S01]  /*25d0*/  ISETP.NE.AND P0, PT, R8, 0x2, PT ;  /* 0x000000020800780c */ /* 0x000fe20003f05270 */
[----:B------:R-:W-:Y:S01]  /*25e0*/  USEL UR6, UR6, URZ, UP0 ;  /* 0x000000ff06067287 */ /* 0x000fe20008000000 */
[----:B------:R-:W2:Y:S03]  /*25f0*/  SYNCS.PHASECHK.TRANS64.TRYWAIT P1, [R0+URZ+0x70], R5 ;  /* 0x00007005000075a7 */ /* 0x000ea600080211ff */
[----:B------:R-:W-:Y:S01]  /*2600*/  LOP3.LUT R12, R12, UR4, RZ, 0x3c, !PT ;  /* 0x000000040c0c7c12 */ /* 0x000fe2000f8e3cff */
[----:B-12---:R-:W-:Y:S07]  /*2610*/  @!P1 BRA `(.L_x_41) ;  /* 0x00000088005c9947 */ /* 0x006fee0003800000 */
.L_x_133:
[C---:B------:R-:W-:Y:S01]  /*2620*/  LEA R4, R11.reuse, UR37, 0x4 ;  /* 0x000000250b047c11 */ /* 0x040fe2000f8e20ff */
[----:B-1----:R-:W-:Y:S01]  /*2630*/  VIADD R0, R0, 0x80 ;  /* 0x0000008000007836 */ /* 0x002fe20000000000 */
[----:B------:R-:W-:Y:S01]  /*2640*/  SEL R8, R8, RZ, P0 ;  /* 0x000000ff08087207 */ /* 0x000fe20000000000 */
[----:B------:R-:W-:-:S03]  /*2650*/  VIADD R11, R11, 0x1 ;  /* 0x000000010b0b7836 */ /* 0x000fc60000000000 */
[----:B------:R-:W1:Y:S01]  /*2660*/  LDS.128 R4, [R4+0xe0] ;  /* 0x0000e00004047984 */ /* 0x000e620000000c00 */
[----:B------:R-:W-:Y:S02]  /*2670*/  PRMT R0, RZ, 0x654, R0 ;  /* 0x00000654ff007816 */ /* 0x000fe40000000000 */
[C---:B------:R-:W-:Y:S01]  /*2680*/  ISETP.NE.AND P1, PT, R11.reuse, 0x2, PT ;  /* 0x000000020b00780c */ /* 0x040fe20003f25270 */
[----:B------:R-:W-:Y:S01]  /*2690*/  @!PT LDS RZ, [RZ] ;  /* 0x00000000fffff984 */ /* 0x000fe20000000800 */
[----:B------:R-:W-:Y:S01]  /*26a0*/  @!PT LDS RZ, [RZ] ;  /* 0x00000000fffff984 */ /* 0x000fe20000000800 */
[----:B------:R-:W-:Y:S01]  /*26b0*/  @!PT LDS RZ, [RZ] ;  /* 0x00000000fffff984 */ /* 0x000fe20000000800 */
[----:B------:R-:W-:Y:S01]  /*26c0*/  @!PT LDS RZ, [RZ] ;  /* 0x00000000fffff984 */ /* 0x000fe20000000800 */
[----:B------:R2:W-:Y:S06]  /*26d0*/  MEMBAR.ALL.CTA ;  /* 0x0000000000007992 */ /* 0x0005ec0000008000 */
[----:B--2---:R-:W2:Y:S01]  /*26e0*/  FENCE.VIEW.ASYNC.S ;  /* 0x00000000000073c6 */ /* 0x004ea20000000000 */
[----:B------:R-:W-:Y:S01]  /*26f0*/  SEL R11, R11, RZ, P1 ;  /* 0x000000ff0b0b7207 */ /* 0x000fe20000800000 */
[----:B--2---:R2:W-:Y:S01]  /*2700*/  SYNCS.ARRIVE.TRANS64.RED.A1T0 RZ, [R0+URZ], RZ ;  /* 0x000000ff00ff79a7 */ /* 0x0045e200081004ff */
[----:B-1----:R-:W-:-:S02]  /*2710*/  LOP3.LUT P3, RZ, R6, 0x1, RZ, 0xc0, !PT ;  /* 0x0000000106ff7812 */ /* 0x002fc4000786c0ff */
[----:B------:R-:W-:-:S04]  /*2720*/  SEL R5, RZ, 0x1, P1 ;  /* 0x00000001ff057807 */ /* 0x000fc80000800000 */
[----:B------:R-:W-:Y:S02]  /*2730*/  LOP3.LUT R10, R10, R5, RZ, 0x3c, !PT ;  /* 0x000000050a0a7212 */ /* 0x000fe400078e3cff */
[----:B--2---:R-:W-:-:S04]  /*2740*/  SEL R0, RZ, 0x1, P0 ;  /* 0x00000001ff007807 */ /* 0x004fc80000000000 */
[----:B------:R-:W-:Y:S01]  /*2750*/  LOP3.LUT R9, R9, R0, RZ, 0x3c, !PT ;  /* 0x0000000009097212 */ /* 0x000fe200078e3cff */
[----:B------:R-:W-:Y:S06]  /*2760*/  @P3 BRA `(.L_x_42) ;  /* 0xfffffffc002c3947 */ /* 0x000fec000383ffff */
[----:B------:R-:W-:Y:S01]  /*2770*/  ULEA UR5, UR6, UR37, 0x3 ;  /* 0x0000002506057291 */ /* 0x000fe2000f8e18ff */
[----:B------:R-:W-:-:S08]  /*2780*/  SHF.L.U32 R3, R12, 0x1f, RZ ;  /* 0x0000001f0c037819 */ /* 0x000fd000000006ff */
[----:B------:R-:W1:Y:S02]  /*2790*/  SYNCS.PHASECHK.TRANS64 P0, [UR5+0x80], R3 ;  /* 0x00008003ff0075a7 */ /* 0x000e640008001005 */
[----:B-1----:R-:W-:Y:S05]  /*27a0*/  @P0 BRA `(.L_x_43) ;  /* 0x0000000000080947 */ /* 0x002fea0003800000 */
[----:B------:R-:W1:Y:S02]  /*27b0*/  SYNCS.PHASECHK.TRANS64.TRYWAIT P0, [UR5+0x80], R3 ;  /* 0x00008003ff0075a7 */ /* 0x000e640008001105 */
[----:B-1----:R-:W-:Y:S05]  /*27c0*/  @!P0 BRA `(.L_x_44) ;  /* 0x0000008800048947 */ /* 0x002fea0003800000 */
.L_x_43:
[----:B------:R-:W-:-:S04]  /*27d0*/  UIADD3 UR4, UPT, UPT, UR6, 0x1, URZ ;  /* 0x0000000106047890 */ /* 0x000fc8000fffe0ff */
[----:B------:R-:W-:-:S04]  /*27e0*/  UISETP.NE.AND UP0, UPT, UR4, 0x2, UPT ;  /* 0x000000020400788c */ /* 0x000fc8000bf05270 */
[----:B------:R-:W-:Y:S02]  /*27f0*/  USEL UR7, URZ, 0x1, UP0 ;  /* 0x00000001ff077887 */ /* 0x000fe40008000000 */
[----:B------:R-:W-:-:S04]  /*2800*/  USEL UR4, UR4, URZ, UP0 ;  /* 0x000000ff04047287 */ /* 0x000fc80008000000 */
[----:B------:R-:W-:Y:S01]  /*2810*/  ULEA UR4, UR4, UR37, 0x3 ;  /* 0x0000002504047291 */ /* 0x000fe2000f8e18ff */
[----:B-1----:R-:W-:-:S04]  /*2820*/  LOP3.LUT R3, R12, UR7, RZ, 0x3c, !PT ;  /* 0x000000070c037c12 */ /* 0x002fc8000f8e3cff */
[----:B------:R-:W-:-:S04]  /*2830*/  SHF.L.U32 R0, R3, 0x1f, RZ ;  /* 0x0000001f03007819 */ /* 0x000fc800000006ff */
[----:B------:R-:W1:Y:S02]  /*2840*/  SYNCS.PHASECHK.TRANS64 P0, [UR4+0x80], R0 ;  /* 0x00008000ff0075a7 */ /* 0x000e640008001004 */
[----:B-1----:R-:W-:Y:S05]  /*2850*/  @P0 EXIT ;  /* 0x000000000000094d */ /* 0x002fea0003800000 */
[----:B------:R-:W-:Y:S02]  /*2860*/  SHF.L.U32 R3, R3, 0x1f, RZ ;  /* 0x0000001f03037819 */ /* 0x000fe400000006ff */
[----:B------:R-:W-:-:S07]  /*2870*/  MOV R0, UR4 ;  /* 0x0000000400007c02 */ /* 0x000fce0008000f00 */
.L_x_45:
[----:B-1----:R1:W2:Y:S02]  /*2880*/  SYNCS.PHASECHK.TRANS64.TRYWAIT P0, [R0+URZ+0x80], R3 ;  /* 0x00008003000075a7 */ /* 0x0022a400080011ff */
[----:B--2---:R-:W-:Y:S05]  /*2890*/  @!P0 NANOSLEEP.SYNCS 0x989680 ;  /* 0x009896800000895d */ /* 0x004fea0003900000 */
[----:B------:R-:W2:Y:S02]  /*28a0*/  @!P0 SYNCS.PHASECHK.TRANS64 P0, [R0+URZ+0x80], R3 ;  /* 0x00008003000085a7 */ /* 0x000ea400080010ff */
[----:B--2---:R-:W-:Y:S05]  /*28b0*/  @P0 EXIT ;  /* 0x000000000000094d */ /* 0x004fea0003800000 */
[----:B------:R-:W-:Y:S05]  /*28c0*/  BRA `(.L_x_45) ;  /* 0xfffffffc00ec7947 */ /* 0x000fea000383ffff */
.L_x_38:
[----:B------:R-:W-:-:S09]  /*28d0*/  UISETP.NE.AND UP1, UPT, UR8, URZ, UPT ;  /* 0x000000ff0800728c */ /* 0x000fd2000bf25270 */
[----:B------:R-:W-:Y:S05]  /*28e0*/  BRA.U UP1, `(.L_x_46) ;  /* 0x0000000d01187547 */ /* 0x000fea000b800000 */
[----:B------:R-:W-:Y:S01]  /*28f0*/  UMOV UR4, 0x40 ;  /* 0x0000004000047882 */ /* 0x000fe20000000000 */
[----:B------:R-:W-:Y:S01]  /*2900*/  NOP ;  /* 0x0000000000007918 */ /* 0x000fe20000000000 */
[----:B------:R-:W-:Y:S01]  /*2910*/  ULEA UR4, UR37, UR4, 0x18 ;  /* 0x0000000425047291 */ /* 0x000fe2000f8ec0ff */
[----:B------:R-:W-:Y:S02]  /*2920*/  UMOV UR5, 0x400 ;  /* 0x0000040000057882 */ /* 0x000fe40000000000 */
[----:B------:R-:W-:-:S06]  /*2930*/  ULEA UR37, UR37, UR5, 0x18 ;  /* 0x0000000525257291 */ /* 0x000fcc000f8ec0ff */
[----:B------:R-:W1:Y:S02]  /*2940*/  LDS.U8 R0, [UR4+0x1c] ;  /* 0x00001c04ff007984 */ /* 0x000e640008000000 */
[----:B-1----:R-:W-:-:S13]  /*2950*/  ISETP.NE.AND P0, PT, R0, RZ, PT ;  /* 0x000000ff0000720c */ /* 0x002fda0003f05270 */
[----:B------:R-:W-:Y:S05]  /*2960*/  @P0 BRA `(.L_x_47) ;  /* 0x0000000000580947 */ /* 0x000fea0003800000 */
[----:B------:R-:W-:-:S13]  /*2970*/  ELECT P0, URZ, PT ;  /* 0x0000000000ff782f */ /* 0x000fda0003800000 */
[----:B------:R-:W-:Y:S05]  /*2980*/  @!P0 BRA `(.L_x_48) ;  /* 0x0000000000608947 */ /* 0x000fea0003800000 */
[----:B------:R-:W-:Y:S01]  /*2990*/  UMOV UR5, 0x10 ;  /* 0x0000001000057882 */ /* 0x000fe20000000000 */
[----:B------:R-:W-:Y:S01]  /*29a0*/  HFMA2 R0, -RZ, RZ, 0, 5.9604644775390625e-08 ;  /* 0x00000001ff007431 */ /* 0x000fe200000001ff */
[----:B------:R-:W-:-:S03]  /*29b0*/  MOV R2, 0xffff ;  /* 0x0000ffff00027802 */ /* 0x000fc60000000f00 */
[----:B------:R-:W-:Y:S04]  /*29c0*/  DEPBAR.LE SB1, 0x36 ;  /* 0x00009d800000791a */ /* 0x000fe80000000000 */
[----:B------:R-:W1:Y:S02]  /*29d0*/  UTCATOMSWS.FIND_AND_SET.ALIGN UP0, UR5, UR5 ;  /* 0x00000005000575e3 */ /* 0x000e640008000800 */
[----:B-1----:R-:W-:Y:S01]  /*29e0*/  MOV R3, UR5 ;  /* 0x0000000500037c02 */ /* 0x002fe20008000f00 */
[----:B------:R-:W-:Y:S06]  /*29f0*/  BRA.U UP0, `(.L_x_49) ;  /* 0x0000000100187547 */ /* 0x000fec000b800000 */
.L_x_50:
[----:B------:R-:W-:Y:S05]  /*2a00*/  NANOSLEEP 0x64 ;  /* 0x000000640000795d */ /* 0x000fea0003800000 */
[----:B------:R-:W-:-:S05]  /*2a10*/  UMOV UR5, 0x10 ;  /* 0x0000001000057882 */ /* 0x000fca0000000000 */
[----:B------:R-:W-:Y:S04]  /*2a20*/  DEPBAR.LE SB1, 0x36 ;  /* 0x00009d800000791a */ /* 0x000fe80000000000 */
[----:B------:R-:W1:Y:S02]  /*2a30*/  UTCATOMSWS.FIND_AND_SET.ALIGN UP0, UR5, UR5 ;  /* 0x00000005000575e3 */ /* 0x000e640008000800 */
[----:B-1----:R-:W-:Y:S01]  /*2a40*/  MOV R3, UR5 ;  /* 0x0000000500037c02 */ /* 0x002fe20008000f00 */
[----:B------:R-:W-:Y:S05]  /*2a50*/  BRA.U !UP0, `(.L_x_50) ;  /* 0xfffffffd08e87547 */ /* 0x000fea000b83ffff */
.L_x_49:
[-C--:B------:R-:W-:Y:S02]  /*2a60*/  SHF.L.U32 R2, R2, R3.reuse, RZ ;  /* 0x0000000302027219 */ /* 0x080fe400000006ff */
[----:B------:R-:W-:Y:S01]  /*2a70*/  SHF.L.U32 R0, R0, R3, RZ ;  /* 0x0000000300007219 */ /* 0x000fe200000006ff */
[----:B------:R-:W-:Y:S02]  /*2a80*/  IMAD.SHL.U32 R3, R3, 0x20, RZ ;  /* 0x0000002003037824 */ /* 0x000fe400078e00ff */
[----:B------:R1:W-:Y:S04]  /*2a90*/  ATOMS.OR RZ, [UR4+0x14], R2 ;  /* 0x00001402ffff798c */ /* 0x0003e8000b000004 */
[----:B------:R1:W-:Y:S04]  /*2aa0*/  ATOMS.OR RZ, [UR4+0x18], R0 ;  /* 0x00001800ffff798c */ /* 0x0003e8000b000004 */
[----:B------:R1:W-:Y:S01]  /*2ab0*/  STS [UR37+0x100], R3 ;  /* 0x00010003ff007988 */ /* 0x0003e20008000825 */
[----:B------:R-:W-:Y:S05]  /*2ac0*/  BRA `(.L_x_48) ;  /* 0x0000000000107947 */ /* 0x000fea0003800000 */
.L_x_47:
[----:B------:R-:W-:Y:S02]  /*2ad0*/  MOV R0, 0xffffffff ;  /* 0xffffffff00007802 */ /* 0x000fe40000000f00 */
[----:B------:R-:W-:-:S03]  /*2ae0*/  MOV R2, 0x2b10 ;  /* 0x00002b1000027802 */ /* 0x000fc60000000f00 */
[----:B------:R1:W-:Y:S04]  /*2af0*/  STS [UR37+0x100], R0 ;  /* 0x00010000ff007988 */ /* 0x0003e80008000825 */
[----:B-1-3-5:R-:W-:Y:S05]  /*2b00*/  CALL.REL.NOINC `($__internal_1_$__cuda_sm10x_tcgen05_guardrail_trap_phase_invalid_during_alloc) ;  /* 0x0000008c00187944 */ /* 0x02afea0003c00000 */
.L_x_48:
[----:B------:R-:W-:Y:S05]  /*2b10*/  WARPSYNC.ALL ;  /* 0x0000000000007948 */ /* 0x000fea0003800000 */
[----:B------:R-:W2:Y:S01]  /*2b20*/  S2UR UR6, SR_CgaCtaId ;  /* 0x00000000000679c3 */ /* 0x000ea20000008800 */
[----:B------:R-:W-:Y:S01]  /*2b30*/  UMOV UR4, 0x400 ;  /* 0x0000040000047882 */ /* 0x000fe20000000000 */
[----:B------:R-:W-:-:S06]  /*2b40*/  NOP ;  /* 0x0000000000007918 */ /* 0x000fcc0000000000 */
[----:B------:R-:W-:Y:S06]  /*2b50*/  BAR.ARV 0x6, 0xa0 ;  /* 0x0182800000007b1d */ /* 0x000fec0000002000 */
[----:B------:R-:W4:Y:S01]  /*2b60*/  LDCU UR7, c[0x0][0x38c] ;  /* 0x00007180ff0777ac */ /* 0x000f220008000800 */
[----:B------:R-:W-:Y:S01]  /*2b70*/  IMAD.MOV.U32 R11, RZ, RZ, 0x1 ;  /* 0x00000001ff0b7424 */ /* 0x000fe200078e00ff */
[----:B------:R-:W-:Y:S01]  /*2b80*/  CS2R R8, SRZ ;  /* 0x0000000000087805 */ /* 0x000fe2000001ff00 */
[----:B------:R-:W-:Y:S01]  /*2b90*/  IMAD.MOV.U32 R10, RZ, RZ, RZ ;  /* 0x000000ffff0a7224 */ /* 0x000fe200078e00ff */
[----:B------:R-:W-:Y:S01]  /*2ba0*/  UMOV UR18, URZ ;  /* 0x000000ff00127c82 */ /* 0x000fe20008000000 */
[----:B------:R-:W-:Y:S01]  /*2bb0*/  UMOV UR17, URZ ;  /* 0x000000ff00117c82 */ /* 0x000fe20008000000 */
[----:B------:R-:W-:Y:S01]  /*2bc0*/  UMOV UR20, 0x0 ;  /* 0x0000000000147882 */ /* 0x000fe20000000000 */
[----:B------:R-:W-:Y:S01]  /*2bd0*/  UMOV UR21, 0x8400010 ;  /* 0x0840001000157882 */ /* 0x000fe20000000000 */
[----:B--2---:R-:W-:Y:S01]  /*2be0*/  ULEA UR6, UR6, UR4, 0x18 ;  /* 0x0000000406067291 */ /* 0x004fe2000f8ec0ff */
[----:B------:R-:W2:Y:S03]  /*2bf0*/  LDCU UR4, c[0x0][0x38c] ;  /* 0x00007180ff0477ac */ /* 0x000ea60008000800 */
[----:B------:R-:W-:-:S02]  /*2c00*/  UIADD3 UR11, UPT, UPT, UR6, 0xc400, URZ ;  /* 0x0000c400060b7890 */ /* 0x000fc4000fffe0ff */
[----:B----4-:R-:W-:-:S03]  /*2c10*/  UIADD3 UR7, UPT, UPT, UR7, 0x1f, URZ ;  /* 0x0000001f07077890 */ /* 0x010fc6000fffe0ff */
[----:B-1----:R-:W1:Y:S01]  /*2c20*/  LDS R0, [UR6+0x100] ;  /* 0x00010006ff007984 */ /* 0x002e620008000800 */
[----:B------:R-:W-:Y:S02]  /*2c30*/  UIADD3 UR12, UPT, UPT, UR6, 0xe400, URZ ;  /* 0x0000e400060c7890 */ /* 0x000fe4000fffe0ff */
[----:B------:R-:W-:Y:S02]  /*2c40*/  USHF.R.S32.HI UR5, URZ, 0x1f, UR7 ;  /* 0x0000001fff057899 */ /* 0x000fe40008011407 */
[----:B------:R-:W-:Y:S02]  /*2c50*/  USHF.R.U32.HI UR11, URZ, 0x4, UR11 ;  /* 0x00000004ff0b7899 */ /* 0x000fe4000801160b */
[----:B------:R-:W-:Y:S02]  /*2c60*/  ULEA.HI UR5, UR5, UR7, URZ, 0x5 ;  /* 0x0000000705057291 */ /* 0x000fe4000f8f28ff */
[----:B------:R-:W-:Y:S02]  /*2c70*/  USHF.R.U32.HI UR12, URZ, 0x4, UR12 ;  /* 0x00000004ff0c7899 */ /* 0x000fe4000801160c */
[----:B------:R-:W-:-:S02]  /*2c80*/  USHF.R.S32.HI UR5, URZ, 0x5, UR5 ;  /* 0x00000005ff057899 */ /* 0x000fc40008011405 */
[----:B------:R-:W-:Y:S02]  /*2c90*/  ULOP3.LUT UR11, UR11, 0x3fff, URZ, 0xc0, !UPT ;  /* 0x00003fff0b0b7892 */ /* 0x000fe4000f8ec0ff */
[----:B------:R-:W-:Y:S02]  /*2ca0*/  UISETP.LT.AND UP0, UPT, UR5, 0x1, UPT ;  /* 0x000000010500788c */ /* 0x000fe4000bf01270 */
[----:B------:R-:W-:Y:S02]  /*2cb0*/  ULOP3.LUT UR12, UR12, 0x3fff, URZ, 0xc0, !UPT ;  /* 0x00003fff0c0c7892 */ /* 0x000fe4000f8ec0ff */
[----:B------:R-:W-:Y:S02]  /*2cc0*/  USEL UR10, UR5, 0x1, !UP0 ;  /* 0x00000001050a7887 */ /* 0x000fe4000c000000 */
[----:B------:R-:W-:Y:S02]  /*2cd0*/  ULOP3.LUT UR11, UR11, 0x10000, URZ, 0xfc, !UPT ;  /* 0x000100000b0b7892 */ /* 0x000fe4000f8efcff */
[----:B------:R-:W-:-:S02]  /*2ce0*/  ULOP3.LUT UR12, UR12, 0x10000, URZ, 0xfc, !UPT ;  /* 0x000100000c0c7892 */ /* 0x000fc4000f8efcff */
[----:B------:R-:W-:Y:S02]  /*2cf0*/  UIADD3 UR10, UPT, UPT, -UR10, URZ, URZ ;  /* 0x000000ff0a0a7290 */ /* 0x000fe4000fffe1ff */
[----:B--2---:R-:W-:Y:S01]  /*2d00*/  UISETP.GE.AND UP3, UPT, UR4, 0x1, UPT ;  /* 0x000000010400788c */ /* 0x004fe2000bf66270 */
[----:B-1----:R-:W-:-:S15]  /*2d10*/  R2UR UR19, R0 ;  /* 0x00000000001372ca */ /* 0x002fde00000e0000 */
.L_x_57:
[----:B------:R-:W-:Y:S02]  /*2d20*/  LEA R0, R10, UR6, 0x3 ;  /* 0x000000060a007c11 */ /* 0x000fe4000f8e18ff */
[----:B------:R-:W-:Y:S02]  /*2d30*/  SHF.L.U32 R5, R9, 0x1f, RZ ;  /* 0x0000001f09057819 */ /* 0x000fe400000006ff */
[----:B------:R-:W-:Y:S01]  /*2d40*/  PLOP3.LUT P0, PT, PT, PT, UP3, 0x80, 0x8 ;  /* 0x000000000008781c */ /* 0x000fe20003f0f038 */
[----:B------:R-:W-:Y:S01]  /*2d50*/  VIADD R3, R0, 0x80 ;  /* 0x0000008000037836 */ /* 0x000fe20000000000 */
[----:B-1----:R-:W1:Y:S02]  /*2d60*/  SYNCS.PHASECHK.TRANS64.TRYWAIT P1, [R0+URZ+0x70], R5 ;  /* 0x00007005000075a7 */ /* 0x002e6400080211ff */
[----:B-1--4-:R-:W-:Y:S09]  /*2d70*/  @!P1 BRA `(.L_x_51) ;  /* 0x0000008000b09947 */ /* 0x012ff20003800000 */
.L_x_135:
[----:B------:R-:W-:Y:S01]  /*2d80*/  LEA R4, R10, UR6, 0x4 ;  /* 0x000000060a047c11 */ /* 0x000fe2000f8e20ff */
[----:B------:R-:W-:Y:S01]  /*2d90*/  @UP3 ULEA UR4, UR17, UR6, 0x3 ;  /* 0x0000000611043291 */ /* 0x000fe2000f8e18ff */
[----:B------:R-:W-:Y:S01]  /*2da0*/  PLOP3.LUT P2, PT, PT, PT, PT, 0x80, 0x8 ;  /* 0x000000000008781c */ /* 0x000fe20003f4f070 */
[----:B------:R-:W-:Y:S01]  /*2db0*/  ULEA UR9, UR18, UR6, 0x3 ;  /* 0x0000000612097291 */ /* 0x000fe2000f8e18ff */
[----:B------:R-:W-:Y:S02]  /*2dc0*/  PRMT R3, RZ, 0x654, R3 ;  /* 0x00000654ff037816 */ /* 0x000fe40000000003 */
[----:B-1----:R-:W1:Y:S01]  /*2dd0*/  LDS.128 R4, [R4+0xe0] ;  /* 0x0000e00004047984 */ /* 0x002e620000000c00 */
[----:B------:R-:W-:Y:S02]  /*2de0*/  @P0 SHF.L.U32 R2, R8, 0x1f, RZ ;  /* 0x0000001f08020819 */ /* 0x000fe400000006ff */
[----:B------:R-:W-:Y:S01]  /*2df0*/  SHF.L.U32 R0, R11, 0x1f, RZ ;  /* 0x0000001f0b007819 */ /* 0x000fe200000006ff */
[----:B------:R-:W-:Y:S01]  /*2e00*/  @!PT LDS RZ, [RZ] ;  /* 0x00000000fffff984 */ /* 0x000fe20000000800 */
[----:B------:R-:W-:Y:S01]  /*2e10*/  @!PT LDS RZ, [RZ] ;  /* 0x00000000fffff984 */ /* 0x000fe20000000800 */
[----:B------:R-:W-:Y:S01]  /*2e20*/  @!PT LDS RZ, [RZ] ;  /* 0x00000000fffff984 */ /* 0x000fe20000000800 */
[----:B------:R-:W-:Y:S01]  /*2e30*/  @!PT LDS RZ, [RZ] ;  /* 0x00000000fffff984 */ /* 0x000fe20000000800 */
[----:B------:R2:W-:Y:S06]  /*2e40*/  MEMBAR.ALL.CTA ;  /* 0x0000000000007992 */ /* 0x0005ec0000008000 */
[----:B--2---:R-:W2:Y:S02]  /*2e50*/  FENCE.VIEW.ASYNC.S ;  /* 0x00000000000073c6 */ /* 0x004ea40000000000 */
[----:B--2---:R2:W-:Y:S01]  /*2e60*/  SYNCS.ARRIVE.TRANS64.RED.A1T0 RZ, [R3+URZ], RZ ;  /* 0x000000ff03ff79a7 */ /* 0x0045e200081004ff */
[----:B------:R2:W4:Y:S01]  /*2e70*/  @P0 SYNCS.PHASECHK.TRANS64.TRYWAIT P2, [UR4], R2 ;  /* 0x00000002ff0005a7 */ /* 0x0005220008041104 */
[----:B-1----:R-:W-:Y:S01]  /*2e80*/  LOP3.LUT P1, RZ, R6, 0x1, RZ, 0xc0, !PT ;  /* 0x0000000106ff7812 */ /* 0x002fe2000782c0ff */
[----:B------:R-:W1:Y:S02]  /*2e90*/  SYNCS.PHASECHK.TRANS64.TRYWAIT P0, [UR9+0xa0], R0 ;  /* 0x0000a000ff0075a7 */ /* 0x000e640008001109 */
[----:B-12-4-:R-:W-:Y:S10]  /*2ea0*/  @!P0 BRA `(.L_x_52) ;  /* 0x0000008000788947 */ /* 0x016ff40003800000 */
.L_x_137:
[----:B------:R-:W-:Y:S01]  /*2eb0*/  IADD3 R10, PT, PT, R10, 0x1, RZ ;  /* 0x000000010a0a7810 */ /* 0x000fe20007ffe0ff */
[----:B------:R-:W-:Y:S06]  /*2ec0*/  BRA.U !UP3, `(.L_x_53) ;  /* 0x000000010b887547 */ /* 0x000fec000b800000 */
[----:B------:R-:W-:Y:S02]  /*2ed0*/  ULEA UR8, UR18, UR19, 0x8 ;  /* 0x0000001312087291 */ /* 0x000fe4000f8e40ff */
[----:B------:R-:W-:Y:S01]  /*2ee0*/  UPLOP3.LUT UP4, UPT, UPT, UPT, UPT, 0x40, 0x4 ;  /* 0x000000000004789c */ /* 0x000fe20003f8e870 */
[----:B------:R-:W-:Y:S01]  /*2ef0*/  UMOV UR16, UR10 ;  /* 0x0000000a00107c82 */ /* 0x000fe20008000000 */
[----:B------:R-:W-:Y:S01]  /*2f00*/  UMOV UR15, UR5 ;  /* 0x00000005000f7c82 */ /* 0x000fe20008000000 */
[----:B------:R-:W-:-:S08]  /*2f10*/  UMOV UR14, UR17 ;  /* 0x00000011000e7c82 */ /* 0x000fd00008000000 */
.L_x_56:
[----:B------:R-:W-:Y:S02]  /*2f20*/  UIADD3 UR16, UPT, UPT, UR16, 0x1, URZ ;  /* 0x0000000110107890 */ /* 0x000fe4000fffe0ff */
[----:B--2---:R-:W-:Y:S02]  /*2f30*/  ULEA UR7, UR14, UR6, 0x3 ;  /* 0x000000060e077291 */ /* 0x004fe4000f8e18ff */
[----:B------:R-:W-:Y:S01]  /*2f40*/  UISETP.NE.AND UP0, UPT, UR16, URZ, UPT ;  /* 0x000000ff1000728c */ /* 0x000fe2000bf05270 */
[----:B----4-:R-:W-:Y:S10]  /*2f50*/  @P2 BRA `(.L_x_54) ;  /* 0x00000000000c2947 */ /* 0x010ff40003800000 */
[----:B-1----:R-:W-:Y:S04]  /*2f60*/  SHF.L.U32 R3, R8, 0x1f, RZ ;  /* 0x0000001f08037819 */ /* 0x002fe800000006ff */
[----:B------:R-:W1:Y:S02]  /*2f70*/  SYNCS.PHASECHK.TRANS64.TRYWAIT P0, [UR7], R3 ;  /* 0x00000003ff0075a7 */ /* 0x000e640008001107 */
[----:B-1----:R-:W-:Y:S05]  /*2f80*/  @!P0 BRA `(.L_x_55) ;  /* 0x0000008000588947 */ /* 0x002fea0003800000 */
.L_x_54:
[----:B------:R-:W-:Y:S01]  /*2f90*/  UISETP.NE.AND UP1, UPT, UR15, 0x1, UPT ;  /* 0x000000010f00788c */ /* 0x000fe2000bf25270 */
[----:B------:R-:W-:Y:S01]  /*2fa0*/  PLOP3.LUT P2, PT, PT, PT, PT, 0x80, 0x8 ;  /* 0x000000000008781c */ /* 0x000fe20003f4f070 */
[----:B------:R-:W-:Y:S02]  /*2fb0*/  UIADD3 UR17, UPT, UPT, UR14, 0x1, URZ ;  /* 0x000000010e117890 */ /* 0x000fe4000fffe0ff */
[----:B------:R-:W-:Y:S02]  /*2fc0*/  ULEA UR22, UR14, UR12, 0x9 ;  /* 0x0000000c0e167291 */ /* 0x000fe4000f8e48ff */
[----:B------:R-:W-:Y:S01]  /*2fd0*/  UISETP.NE.AND UP2, UPT, UR17, 0x2, UPT ;  /* 0x000000021100788c */ /* 0x000fe2000bf45270 */
[----:B------:R-:W-:Y:S01]  /*2fe0*/  PLOP3.LUT P0, PT, PT, PT, UP1, 0x80, 0x8 ;  /* 0x000000000008781c */ /* 0x000fe20003f0f018 */
[----:B------:R-:W-:Y:S02]  /*2ff0*/  ULEA UR24, UR14, UR11, 0x8 ;  /* 0x0000000b0e187291 */ /* 0x000fe4000f8e40ff */
[----:B------:R-:W-:Y:S02]  /*3000*/  USEL UR13, URZ, 0x1, UP2 ;  /* 0x00000001ff0d7887 */ /* 0x000fe40009000000 */
[----:B------:R-:W-:Y:S02]  /*3010*/  USEL UR17, UR17, URZ, UP2 ;  /* 0x000000ff11117287 */ /* 0x000fe40009000000 */
[----:B------:R-:W-:Y:S02]  /*3020*/  UIADD3 UR7, UPT, UPT, UR7, 0x10, URZ ;  /* 0x0000001007077890 */ /* 0x000fe4000fffe0ff */
[----:B------:R-:W-:Y:S01]  /*3030*/  @UP1 ULEA UR4, UR17, UR6, 0x3 ;  /* 0x0000000611041291 */ /* 0x000fe2000f8e18ff */
[----:B------:R-:W-:Y:S01]  /*3040*/  LOP3.LUT R8, R8, UR13, RZ, 0x3c, !PT ;  /* 0x0000000d08087c12 */ /* 0x000fe2000f8e3cff */
[----:B------:R-:W-:Y:S01]  /*3050*/  UMOV UR23, 0xc0004010 ;  /* 0xc000401000177882 */ /* 0x000fe20000000000 */
[----:B------:R-:W-:Y:S01]  /*3060*/  UMOV UR25, 0xc0004010 ;  /* 0xc000401000197882 */ /* 0x000fe20000000000 */
[----:B------:R-:W-:Y:S01]  /*3070*/  UIADD3 UR15, UPT, UPT, UR15, -0x1, URZ ;  /* 0xffffffff0f0f7890 */ /* 0x000fe2000fffe0ff */
[----:B-1----:R-:W-:Y:S01]  /*3080*/  @P0 SHF.L.U32 R0, R8, 0x1f, RZ ;  /* 0x0000001f08000819 */ /* 0x002fe200000006ff */
[----:B------:R-:W-:Y:S03]  /*3090*/  UMOV UR14, UR17 ;  /* 0x00000011000e7c82 */ /* 0x000fe60008000000 */
[----:B------:R2:W4:Y:S01]  /*30a0*/  @P0 SYNCS.PHASECHK.TRANS64.TRYWAIT P2, [UR4], R0 ;  /* 0x00000000ff0005a7 */ /* 0x0005220008041104 */
[----:B------:R2:W-:Y:S01]  /*30b0*/  UTCQMMA gdesc[UR24], gdesc[UR22], tmem[UR8], tmem[UR20], idesc[UR21], UP4 ;  /* 0x00ff1416180075ea */ /* 0x0005e2000a000308 */
[----:B------:R-:W-:Y:S01]  /*30c0*/  UPLOP3.LUT UP4, UPT, UPT, UPT, UPT, 0x80, 0x8 ;  /* 0x000000000008789c */ /* 0x000fe20003f8f070 */
[----:B------:R2:W-:Y:S01]  /*30d0*/  UTCBAR [UR7], URZ ;  /* 0x000000ff070073e9 */ /* 0x0005e200080000ff */
[----:B------:R-:W-:Y:S09]  /*30e0*/  BRA.U UP0, `(.L_x_56) ;  /* 0xfffffffd008c7547 */ /* 0x000ff2000b83ffff */
.L_x_53:
[----:B------:R-:W-:Y:S01]  /*30f0*/  UIADD3 UR18, UPT, UPT, UR18, 0x1, URZ ;  /* 0x0000000112127890 */ /* 0x000fe2000fffe0ff */
[C---:B------:R-:W-:Y:S01]  /*3100*/  ISETP.NE.AND P0, PT, R10.reuse, 0x2, PT ;  /* 0x000000020a00780c */ /* 0x040fe20003f05270 */
[----:B------:R-:W-:Y:S02]  /*3110*/  UIADD3 UR9, UPT, UPT, UR9, 0x90, URZ ;  /* 0x0000009009097890 */ /* 0x000fe4000fffe0ff */
[----:B------:R-:W-:Y:S01]  /*3120*/  UISETP.NE.AND UP0, UPT, UR18, 0x2, UPT ;  /* 0x000000021200788c */ /* 0x000fe2000bf05270 */
[----:B-12---:R-:W-:Y:S02]  /*3130*/  SEL R0, RZ, 0x1, P0 ;  /* 0x00000001ff007807 */ /* 0x006fe40000000000 */
[----:B------:R-:W-:Y:S01]  /*3140*/  SEL R10, R10, RZ, P0 ;  /* 0x000000ff0a0a7207 */ /* 0x000fe20000000000 */
[----:B------:R-:W-:Y:S01]  /*3150*/  USEL UR4, URZ, 0x1, UP0 ;  /* 0x00000001ff047887 */ /* 0x000fe20008000000 */
[----:B------:R-:W-:Y:S01]  /*3160*/  LOP3.LUT R9, R9, R0, RZ, 0x3c, !PT ;  /* 0x0000000009097212 */ /* 0x000fe200078e3cff */
[----:B------:R-:W-:Y:S01]  /*3170*/  USEL UR18, UR18, URZ, UP0 ;  /* 0x000000ff12127287 */ /* 0x000fe20008000000 */
[----:B------:R1:W-:Y:S03]  /*3180*/  UTCBAR [UR9], URZ ;  /* 0x000000ff090073e9 */ /* 0x0003e600080000ff */
[----:B------:R-:W-:Y:S01]  /*3190*/  LOP3.LUT R11, R11, UR4, RZ, 0x3c, !PT ;  /* 0x000000040b0b7c12 */ /* 0x000fe2000f8e3cff */
[----:B------:R-:W-:Y:S07]  /*31a0*/  @P1 BRA `(.L_x_57) ;  /* 0xfffffff800dc1947 */ /* 0x000fee000383ffff */
[----:B------:R-:W2:Y:S01]  /*31b0*/  S2UR UR4, SR_CgaCtaId ;  /* 0x00000000000479c3 */ /* 0x000ea20000008800 */
[----:B------:R-:W-:Y:S01]  /*31c0*/  ELECT P0, URZ, PT ;  /* 0x0000000000ff782f */ /* 0x000fe20003800000 */
[----:B------:R-:W-:Y:S01]  /*31d0*/  IMAD.MOV.U32 R0, RZ, RZ, 0x1 ;  /* 0x00000001ff007424 */ /* 0x000fe200078e00ff */
[----:B------:R-:W-:Y:S01]  /*31e0*/  UIADD3 UR6, UPT, UPT, UR6, 0xa0, URZ ;  /* 0x000000a006067890 */ /* 0x000fe2000fffe0ff */
[----:B------:R-:W-:Y:S01]  /*31f0*/  SHF.L.U32 R3, R11, 0x1f, RZ ;  /* 0x0000001f0b037819 */ /* 0x000fe200000006ff */
[----:B------:R-:W-:-:S03]  /*3200*/  UMOV UR5, 0x40 ;  /* 0x0000004000057882 */ /* 0x000fc60000000000 */
[----:B------:R-:W-:Y:S01]  /*3210*/  UVIRTCOUNT.DEALLOC.SMPOOL 0x80 ;  /* 0x000000800000784c */ /* 0x000fe20000000000 */
[----:B--2---:R-:W-:Y:S02]  /*3220*/  ULEA UR4, UR4, UR5, 0x18 ;  /* 0x0000000504047291 */ /* 0x004fe4000f8ec0ff */
[----:B------:R-:W-:-:S07]  /*3230*/  ULEA UR5, UR18, UR6, 0x3 ;  /* 0x0000000612057291 */ /* 0x000fce000f8e18ff */
[----:B------:R2:W-:Y:S02]  /*3240*/  @P0 STS.U8 [UR4+0x1c], R0 ;  /* 0x00001c00ff000988 */ /* 0x0005e40008000004 */
[----:B------:R-:W3:Y:S02]  /*3250*/  SYNCS.PHASECHK.TRANS64.TRYWAIT P0, [UR5], R3 ;  /* 0x00000003ff0075a7 */ /* 0x000ee40008001105 */
[----:B--23--:R-:W-:Y:S05]  /*3260*/  @!P0 BRA `(.L_x_58) ;  /* 0x0000007c00b88947 */ /* 0x00cfea0003800000 */
.L_x_140:
[----:B------:R-:W-:-:S04]  /*3270*/  UIADD3 UR7, UPT, UPT, UR18, 0x1, URZ ;  /* 0x0000000112077890 */ /* 0x000fc8000fffe0ff */
[----:B------:R-:W-:-:S04]  /*3280*/  UISETP.NE.AND UP0, UPT, UR7, 0x2, UPT ;  /* 0x000000020700788c */ /* 0x000fc8000bf05270 */
[----:B------:R-:W-:Y:S02]  /*3290*/  USEL UR5, URZ, 0x1, UP0 ;  /* 0x00000001ff057887 */ /* 0x000fe40008000000 */
[----:B------:R-:W-:-:S04]  /*32a0*/  USEL UR7, UR7, URZ, UP0 ;  /* 0x000000ff07077287 */ /* 0x000fc80008000000 */
[----:B------:R-:W-:Y:S01]  /*32b0*/  ULEA UR7, UR7, UR6, 0x3 ;  /* 0x0000000607077291 */ /* 0x000fe2000f8e18ff */
[----:B--2---:R-:W-:-:S04]  /*32c0*/  LOP3.LUT R3, R11, UR5, RZ, 0x3c, !PT ;  /* 0x000000050b037c12 */ /* 0x004fc8000f8e3cff */
[----:B------:R-:W-:-:S04]  /*32d0*/  SHF.L.U32 R3, R3, 0x1f, RZ ;  /* 0x0000001f03037819 */ /* 0x000fc800000006ff */
[----:B------:R-:W2:Y:S02]  /*32e0*/  SYNCS.PHASECHK.TRANS64.TRYWAIT P0, [UR7], R3 ;  /* 0x00000003ff0075a7 */ /* 0x000ea40008001107 */
[----:B--2---:R-:W-:Y:S05]  /*32f0*/  @!P0 BRA `(.L_x_59) ;  /* 0x0000007c00ac8947 */ /* 0x004fea0003800000 */
.L_x_142:
[----:B------:R-:W-:Y:S01]  /*3300*/  NOP ;  /* 0x0000000000007918 */ /* 0x000fe20000000000 */
[----:B--2---:R-:W2:Y:S01]  /*3310*/  LDS R0, [UR4+0x14] ;  /* 0x00001404ff007984 */ /* 0x004ea20008000800 */
[----:B------:R-:W-:Y:S01]  /*3320*/  ULOP3.LUT UR6, UR19, 0xffff, URZ, 0xc0, !UPT ;  /* 0x0000ffff13067892 */ /* 0x000fe2000f8ec0ff */
[----:B------:R-:W-:Y:S01]  /*3330*/  UMOV UR8, 0xffff ;  /* 0x0000ffff00087882 */ /* 0x000fe20000000000 */
[----:B------:R-:W-:Y:S02]  /*3340*/  UMOV UR5, 0x1 ;  /* 0x0000000100057882 */ /* 0x000fe40000000000 */
[----:B------:R-:W-:-:S04]  /*3350*/  USHF.R.U32.HI UR6, URZ, 0x5, UR6 ;  /* 0x00000005ff067899 */ /* 0x000fc80008011606 */
[----:B------:R-:W-:Y:S02]  /*3360*/  USHF.L.U32 UR8, UR8, UR6, URZ ;  /* 0x0000000608087299 */ /* 0x000fe400080006ff */
[----:B------:R-:W-:-:S04]  /*3370*/  USHF.L.U32 UR5, UR5, UR6, URZ ;  /* 0x0000000605057299 */ /* 0x000fc800080006ff */
[----:B--2---:R-:W-:-:S04]  /*3380*/  LOP3.LUT R0, R0, UR8, RZ, 0xc0, !PT ;  /* 0x0000000800007c12 */ /* 0x004fc8000f8ec0ff */
[----:B------:R-:W-:-:S13]  /*3390*/  ISETP.NE.AND P0, PT, R0, UR8, PT ;  /* 0x0000000800007c0c */ /* 0x000fda000bf05270 */
[----:B------:R-:W-:Y:S05]  /*33a0*/  @P0 BRA `(.L_x_60) ;  /* 0x0000000000580947 */ /* 0x000fea0003800000 */
[----:B------:R-:W2:Y:S02]  /*33b0*/  LDS R0, [UR4+0x18] ;  /* 0x00001804ff007984 */ /* 0x000ea40008000800 */
[----:B--2---:R-:W-:-:S04]  /*33c0*/  LOP3.LUT R0, R0, UR5, RZ, 0xc0, !PT ;  /* 0x0000000500007c12 */ /* 0x004fc8000f8ec0ff */
[----:B------:R-:W-:-:S13]  /*33d0*/  ISETP.NE.AND P0, PT, R0, UR5, PT ;  /* 0x0000000500007c0c */ /* 0x000fda000bf05270 */
[----:B------:R-:W-:Y:S05]  /*33e0*/  @P0 BRA `(.L_x_61) ;  /* 0x00000000003c0947 */ /* 0x000fea0003800000 */
[----:B------:R-:W2:Y:S01]  /*33f0*/  S2R R2, SR_LANEID ;  /* 0x0000000000027919 */ /* 0x000ea20000000000 */
[----:B------:R-:W-:Y:S01]  /*3400*/  ULOP3.LUT UR8, URZ, UR8, URZ, 0x33, !UPT ;  /* 0x00000008ff087292 */ /* 0x000fe2000f8e33ff */
[----:B------:R-:W-:Y:S01]  /*3410*/  LOP3.LUT R4, RZ, UR5, RZ, 0x33, !PT ;  /* 0x00000005ff047c12 */ /* 0x000fe2000f8e33ff */
[----:B------:R-:W-:Y:S02]  /*3420*/  VOTEU.ANY UR7, UPT, PT ;  /* 0x0000000000077886 */ /* 0x000fe400038e0100 */
[----:B------:R-:W-:Y:S01]  /*3430*/  UFLO.U32 UR7, UR7 ;  /* 0x00000007000772bd */ /* 0x000fe200080e0000 */
[----:B------:R-:W3:Y:S01]  /*3440*/  REDUX UR5, R4 ;  /* 0x00000000040573c4 */ /* 0x000ee20000000000 */
[----:B------:R-:W-:-:S06]  /*3450*/  IMAD.U32 R0, RZ, RZ, UR8 ;  /* 0x00000008ff007e24 */ /* 0x000fcc000f8e00ff */
[----:B------:R1:W-:Y:S01]  /*3460*/  UTCATOMSWS.AND URZ, UR8 ;  /* 0x0000000800ff79e3 */ /* 0x0003e20008000000 */
[----:B------:R-:W4:Y:S01]  /*3470*/  REDUX UR6, R0 ;  /* 0x00000000000673c4 */ /* 0x000f220000000000 */
[----:B--2---:R-:W-:Y:S01]  /*3480*/  ISETP.EQ.U32.AND P0, PT, R2, UR7, PT ;  /* 0x0000000702007c0c */ /* 0x004fe2000bf02070 */
[----:B---3--:R-:W-:Y:S01]  /*3490*/  IMAD.U32 R2, RZ, RZ, UR5 ;  /* 0x00000005ff027e24 */ /* 0x008fe2000f8e00ff */
[----:B----4-:R-:W-:-:S11]  /*34a0*/  MOV R3, UR6 ;  /* 0x0000000600037c02 */ /* 0x010fd60008000f00 */
[----:B------:R1:W-:Y:S04]  /*34b0*/  @P0 ATOMS.AND RZ, [UR4+0x14], R3 ;  /* 0x00001403ffff098c */ /* 0x0003e8000a800004 */
[----:B------:R1:W-:Y:S01]  /*34c0*/  @P0 ATOMS.AND RZ, [UR4+0x18], R2 ;  /* 0x00001802ffff098c */ /* 0x0003e2000a800004 */
[----:B------:R-:W-:Y:S05]  /*34d0*/  BRA `(.L_x_62) ;  /* 0x0000000000147947 */ /* 0x000fea0003800000 */
.L_x_61:
[----:B------:R-:W-:Y:S02]  /*34e0*/  MOV R2, 0x3500 ;  /* 0x0000350000027802 */ /* 0x000fe40000000f00 */
[----:B-1--45:R-:W-:Y:S05]  /*34f0*/  CALL.REL.NOINC `($__internal_0_$__cuda_sm10x_tcgen05_guardrail_trap_col_being_dealloced_not_returned_by_alloc) ;  /* 0x0000008000907944 */ /* 0x032fea0003c00000 */
[----:B------:R-:W-:Y:S05]  /*3500*/  BRA `(.L_x_62) ;  /* 0x0000000000087947 */ /* 0x000fea0003800000 */
.L_x_60:
[----:B------:R-:W-:Y:S02]  /*3510*/  MOV R2, 0x3530 ;  /* 0x0000353000027802 */ /* 0x000fe40000000f00 */
[----:B-1--45:R-:W-:Y:S05]  /*3520*/  CALL.REL.NOINC `($__internal_2_$__cuda_sm10x_tcgen05_guardrail_trap_unallocated_columns_being_dealloced) ;  /* 0x00000080009c7944 */ /* 0x032fea0003c00000 */
.L_x_62:
[----:B------:R-:W-:Y:S01]  /*3530*/  NOP ;  /* 0x0000000000007918 */ /* 0x000fe20000000000 */
[----:B-1----:R-:W-:Y:S05]  /*3540*/  EXIT ;  /* 0x000000000000794d */ /* 0x002fea0003800000 */
.L_x_46:
[----:B------:R-:W-:-:S09]  /*3550*/  UISETP.NE.OR UP2, UPT, UR8, 0x3, !UP2 ;  /* 0x000000030800788c */ /* 0x000fd2000d745670 */
[----:B------:R-:W-:Y:S05]  /*3560*/  BRA.U UP2, `(.L_x_63) ;  /* 0x0000001102147547 */ /* 0x000fea000b800000 */
[----:B------:R-:W1:Y:S01]  /*3570*/  LDC R0, c[0x0][0xb30] ;  /* 0x0002cc00ff007b82 */ /* 0x000e620000000800 */
[----:B------:R-:W2:Y:S01]  /*3580*/  LDCU.64 UR8, c[0x0][0x888] ;  /* 0x00011100ff0877ac */ /* 0x000ea20008000a00 */
[----:B------:R-:W-:Y:S02]  /*3590*/  HFMA2 R29, -RZ, RZ, 0, 0 ;  /* 0x00000000ff1d7431 */ /* 0x000fe400000001ff */
[----:B------:R-:W-:Y:S01]  /*35a0*/  IMAD.MOV.U32 R31, RZ, RZ, 0x1 ;  /* 0x00000001ff1f7424 */ /* 0x000fe200078e00ff */
[----:B------:R-:W-:Y:S01]  /*35b0*/  MOV R23, 0x2000 ;  /* 0x0000200000177802 */ /* 0x000fe20000000f00 */
[----:B------:R-:W4:Y:S01]  /*35c0*/  LDCU.64 UR4, c[0x0][0x890] ;  /* 0x00011200ff0477ac */ /* 0x000f220008000a00 */
[----:B------:R-:W-:Y:S01]  /*35d0*/  IMAD.MOV.U32 R30, RZ, RZ, RZ ;  /* 0x000000ffff1e7224 */ /* 0x000fe200078e00ff */
[----:B------:R-:W3:Y:S01]  /*35e0*/  LDC R19, c[0x0][0x370] ;  /* 0x0000dc00ff137b82 */ /* 0x000ee20000000800 */
[----:B------:R-:W-:Y:S01]  /*35f0*/  UMOV UR7, 0x400 ;  /* 0x0000040000077882 */ /* 0x000fe20000000000 */
[----:B------:R-:W-:-:S02]  /*3600*/  UPLOP3.LUT UP1, UPT, UPT, UPT, UPT, 0x40, 0x4 ;  /* 0x000000000004789c */ /* 0x000fc40003f2e870 */
[----:B------:R-:W-:-:S04]  /*3610*/  ULEA UR7, UR37, UR7, 0x18 ;  /* 0x0000000725077291 */ /* 0x000fc8000f8ec0ff */
[----:B------:R-:W3:Y:S01]  /*3620*/  LDC R2, c[0x0][0xb0c] ;  /* 0x0002c300ff027b82 */ /* 0x000ee20000000800 */
[----:B------:R-:W-:Y:S02]  /*3630*/  UIADD3 UR13, UPT, UPT, UR7, 0x38, URZ ;  /* 0x00000038070d7890 */ /* 0x000fe4000fffe0ff */
[----:B--2---:R-:W-:Y:S02]  /*3640*/  UISETP.NE.U32.AND UP2, UPT, UR8, URZ, UPT ;  /* 0x000000ff0800728c */ /* 0x004fe4000bf45070 */
[----:B------:R-:W-:Y:S02]  /*3650*/  UIADD3 UR33, UPT, UPT, UR7, 0x20, URZ ;  /* 0x0000002007217890 */ /* 0x000fe4000fffe0ff */
[----:B----4-:R-:W-:Y:S01]  /*3660*/  UISETP.NE.U32.AND UP3, UPT, UR4, URZ, UPT ;  /* 0x000000ff0400728c */ /* 0x010fe2000bf65070 */
[----:B------:R-:W2:Y:S01]  /*3670*/  LDC R18, c[0x0][0xb20] ;  /* 0x0002c800ff127b82 */ /* 0x000ea20000000800 */
[----:B-1----:R-:W-:Y:S01]  /*3680*/  ISETP.NE.AND P1, PT, R0, 0x1, PT ;  /* 0x000000010000780c */ /* 0x002fe20003f25270 */
[----:B------:R-:W-:-:S02]  /*3690*/  UISETP.NE.AND.EX UP2, UPT, UR9, URZ, UPT, UP2 ;  /* 0x000000ff0900728c */ /* 0x000fc4000bf45320 */
[----:B------:R-:W-:Y:S02]  /*36a0*/  UIADD3 UR25, UPT, UPT, UR7, 0x28, URZ ;  /* 0x0000002807197890 */ /* 0x000fe4000fffe0ff */
[----:B------:R-:W-:Y:S02]  /*36b0*/  UIADD3 UR17, UPT, UPT, UR7, 0x30, URZ ;  /* 0x0000003007117890 */ /* 0x000fe4000fffe0ff */
[----:B------:R-:W1:Y:S01]  /*36c0*/  LDC.64 R32, c[0x0][0x348] ;  /* 0x0000d200ff207b82 */ /* 0x000e620000000a00 */
[----:B------:R-:W-:Y:S02]  /*36d0*/  UPRMT UR13, UR37, 0x654, UR13 ;  /* 0x00000654250d7896 */ /* 0x000fe4000800000d */
[----:B------:R-:W-:-:S05]  /*36e0*/  UISETP.NE.AND.EX UP3, UPT, UR5, URZ, UPT, UP3 ;  /* 0x000000ff0500728c */ /* 0x000fca000bf65330 */
[----:B------:R-:W4:Y:S08]  /*36f0*/  LDC.64 R16, c[0x0][0xb10] ;  /* 0x0002c400ff107b82 */ /* 0x000f300000000a00 */
[----:B------:R-:W1:Y:S08]  /*3700*/  LDC.64 R6, c[0x0][0xb18] ;  /* 0x0002c600ff067b82 */ /* 0x000e700000000a00 */
[----:B------:R-:W1:Y:S08]  /*3710*/  LDC.64 R4, c[0x0][0xb28] ;  /* 0x0002ca00ff047b82 */ /* 0x000e700000000a00 */
[----:B--23--:R-:W1:Y:S02]  /*3720*/  LDC R22, c[0x0][0x374] ;  /* 0x0000dd00ff167b82 */ /* 0x00ce640000000800 */
.L_x_74:
[C---:B------:R-:W-:Y:S02]  /*3730*/  LEA R0, R30.reuse, UR7, 0x3 ;  /* 0x000000071e007c11 */ /* 0x040fe4000f8e18ff */
[----:B------:R-:W-:Y:S02]  /*3740*/  SHF.L.U32 R3, R29, 0x1f, RZ ;  /* 0x0000001f1d037819 */ /* 0x000fe400000006ff */
[----:B------:R-:W-:Y:S02]  /*3750*/  LEA R24, R30, UR7, 0x4 ;  /* 0x000000071e187c11 */ /* 0x000fe4000f8e20ff */
[----:B--2---:R-:W2:Y:S02]  /*3760*/  SYNCS.PHASECHK.TRANS64.TRYWAIT P0, [R0+URZ+0x70], R3 ;  /* 0x00007003000075a7 */ /* 0x004ea400080011ff */
[----:B--2---:R-:W-:Y:S05]  /*3770*/  @!P0 BRA `(.L_x_64) ;  /* 0x0000007800a48947 */ /* 0x004fea0003800000 */
.L_x_143:
[----:B------:R-:W-:Y:S01]  /*3780*/  ISETP.GE.AND P0, PT, R72, 0x1, PT ;  /* 0x000000014800780c */ /* 0x000fe20003f06270 */
[----:B------:R-:W3:Y:S01]  /*3790*/  LDS.128 R24, [R24+0xe0] ;  /* 0x0000e00018187984 */ /* 0x000ee20000000c00 */
[----:B--2---:R-:W-:Y:S01]  /*37a0*/  VIADD R0, R0, 0x80 ;  /* 0x0000008000007836 */ /* 0x004fe20000000000 */
[----:B------:R-:W-:Y:S01]  /*37b0*/  @!PT LDS RZ, [RZ] ;  /* 0x00000000fffff984 */ /* 0x000fe20000000800 */
[----:B------:R-:W-:Y:S01]  /*37c0*/  @!PT LDS RZ, [RZ] ;  /* 0x00000000fffff984 */ /* 0x000fe20000000800 */
[----:B------:R-:W-:Y:S01]  /*37d0*/  @!PT LDS RZ, [RZ] ;  /* 0x00000000fffff984 */ /* 0x000fe20000000800 */
[----:B------:R-:W-:Y:S01]  /*37e0*/  @!PT LDS RZ, [RZ] ;  /* 0x00000000fffff984 */ /* 0x000fe20000000800 */
[----:B------:R2:W-:Y:S06]  /*37f0*/  MEMBAR.ALL.CTA ;  /* 0x0000000000007992 */ /* 0x0005ec0000008000 */
[----:B--2---:R-:W2:Y:S01]  /*3800*/  FENCE.VIEW.ASYNC.S ;  /* 0x00000000000073c6 */ /* 0x004ea20000000000 */
[----:B------:R-:W-:Y:S04]  /*3810*/  PRMT R0, RZ, 0x654, R0 ;  /* 0x00000654ff007816 */ /* 0x000fe80000000000 */
[----:B--2---:R2:W-:Y:S01]  /*3820*/  SYNCS.ARRIVE.TRANS64.RED.A1T0 RZ, [R0+URZ], RZ ;  /* 0x000000ff00ff79a7 */ /* 0x0045e200081004ff */
[----:B---3--:R-:W-:Y:S11]  /*3830*/  LOP3.LUT P3, RZ, R26, 0x1, RZ, 0xc0, !PT ;  /* 0x000000011aff7812 */ /* 0x008ff6000786c0ff */
[----:B------:R-:W-:Y:S02]  /*3840*/  @!UPT UIADD3 URZ, UPT, UPT, URZ, URZ, URZ ;  /* 0x000000fffffff290 */ /* 0x000fe4000fffe0ff */
[----:B------:R-:W-:Y:S02]  /*3850*/  @P3 MOV R13, R24 ;  /* 0x00000018000d3202 */ /* 0x000fe40000000f00 */
[----:B------:R-:W-:Y:S01]  /*3860*/  @P3 LOP3.LUT R8, R25, 0xffff, RZ, 0xc0, !PT ;  /* 0x0000ffff19083812 */ /* 0x000fe200078ec0ff */
[----:B--2---:R-:W-:Y:S06]  /*3870*/  @!P0 BRA `(.L_x_65) ;  /* 0x0000000000a48947 */ /* 0x004fec0003800000 */
[----:B-1----:R-:W-:Y:S01]  /*3880*/  IMAD.HI.U32 R35, R22, R7, RZ ;  /* 0x0000000716237227 */ /* 0x002fe200078e00ff */
[----:B------:R-:W-:Y:S02]  /*3890*/  ISETP.NE.AND P0, PT, R6, 0x1, PT ;  /* 0x000000010600780c */ /* 0x000fe40003f05270 */
[----:B------:R-:W-:Y:S01]  /*38a0*/  ISETP.NE.AND P2, PT, R72, 0x1, PT ;  /* 0x000000014800780c */ /* 0x000fe20003f45270 */
[----:B----4-:R-:W-:Y:S01]  /*38b0*/  IMAD.HI.U32 R34, R19, R16, RZ ;  /* 0x0000001013227227 */ /* 0x010fe200078e00ff */
[----:B------:R-:W-:Y:S02]  /*38c0*/  SHF.R.U32.HI R35, RZ, R18, R35 ;  /* 0x00000012ff237219 */ /* 0x000fe40000011623 */
[----:B------:R-:W-:Y:S01]  /*38d0*/  ISETP.NE.AND P4, PT, R2, 0x1, PT ;  /* 0x000000010200780c */ /* 0x000fe20003f85270 */
[----:B------:R-:W-:Y:S01]  /*38e0*/  IMAD.HI.U32 R36, R13, R16, RZ ;  /* 0x000000100d247227 */ /* 0x000fe200078e00ff */
[----:B------:R-:W-:Y:S02]  /*38f0*/  SHF.R.U32.HI R34, RZ, R17, R34 ;  /* 0x00000011ff227219 */ /* 0x000fe40000011622 */
[----:B------:R-:W-:Y:S01]  /*3900*/  SEL R3, R22, R35, !P0 ;  /* 0x0000002316037207 */ /* 0x000fe20004000000 */
[C---:B------:R-:W-:Y:S01]  /*3910*/  IMAD.HI.U32 R35, R8.reuse, R7, RZ ;  /* 0x0000000708237227 */ /* 0x040fe200078e00ff */
[----:B------:R-:W-:Y:S02]  /*3920*/  SEL R11, R19, R34, !P4 ;  /* 0x00000022130b7207 */ /* 0x000fe40006000000 */
[----:B------:R-:W-:Y:S01]  /*3930*/  SHF.R.U32.HI R36, RZ, R17, R36 ;  /* 0x00000011ff247219 */ /* 0x000fe20000011624 */
[----:B------:R-:W-:Y:S01]  /*3940*/  IMAD.HI.U32 R38, R3, R4, RZ ;  /* 0x0000000403267227 */ /* 0x000fe200078e00ff */
[----:B------:R-:W-:Y:S03]  /*3950*/  SHF.R.U32.HI R35, RZ, R18, R35 ;  /* 0x00000012ff237219 */ /* 0x000fe60000011623 */
[----:B------:R-:W-:Y:S01]  /*3960*/  IMAD.HI.U32 R34, R11, R4, RZ ;  /* 0x000000040b227227 */ /* 0x000fe200078e00ff */
[----:B------:R-:W-:Y:S02]  /*3970*/  @P2 SHF.R.U32.HI R3, RZ, R5, R38 ;  /* 0x00000005ff032219 */ /* 0x000fe40000011626 */
[----:B------:R-:W-:Y:S02]  /*3980*/  SEL R9, R8, R35, !P0 ;  /* 0x0000002308097207 */ /* 0x000fe40004000000 */
[----:B------:R-:W-:Y:S01]  /*3990*/  @P2 SHF.R.U32.HI R11, RZ, R5, R34 ;  /* 0x00000005ff0b2219 */ /* 0x000fe20000011622 */
[C---:B------:R-:W-:Y:S01]  /*39a0*/  IMAD R10, R72.reuse, R3, RZ ;  /* 0x00000003480a7224 */ /* 0x040fe200078e02ff */
[----:B------:R-:W-:Y:S01]  /*39b0*/  SEL R3, R13, R36, !P4 ;  /* 0x000000240d037207 */ /* 0x000fe20006000000 */
[C---:B------:R-:W-:Y:S03]  /*39c0*/  IMAD.HI.U32 R14, R9.reuse, R4, RZ ;  /* 0x00000004090e7227 */ /* 0x040fe600078e00ff */
[----:B------:R-:W-:Y:S01]  /*39d0*/  ISETP.GE.AND P0, PT, R9, R10, PT ;  /* 0x0000000a0900720c */ /* 0x000fe20003f06270 */
[C---:B------:R-:W-:Y:S01]  /*39e0*/  IMAD R12, R72.reuse, R11, RZ ;  /* 0x0000000b480c7224 */ /* 0x040fe200078e02ff */
[-C--:B------:R-:W-:Y:S04]  /*39f0*/  SHF.R.U32.HI R14, RZ, R5.reuse, R14 ;  /* 0x00000005ff0e7219 */ /* 0x080fe8000001160e */
[----:B------:R-:W-:Y:S02]  /*3a00*/  ISETP.GE.OR P0, PT, R3, R12, P0 ;  /* 0x0000000c0300720c */ /* 0x000fe40000706670 */
[----:B------:R-:W-:Y:S05]  /*3a10*/  SEL R15, R9, R14, !P2 ;  /* 0x0000000e090f7207 */ /* 0x000fea0005000000 */
[----:B------:R-:W-:Y:S04]  /*3a20*/  IMAD.MOV R14, RZ, RZ, -R15 ;  /* 0x000000ffff0e7224 */ /* 0x000fe800078e0a0f */
[----:B------:R-:W-:Y:S02]  /*3a30*/  IMAD R14, R72, R14, R9 ;  /* 0x0000000e480e7224 */ /* 0x000fe400078e0209 */
[C---:B------:R-:W-:Y:S05]  /*3a40*/  @!P0 IMAD.HI.U32 R10, R3.reuse, R4, RZ ;  /* 0x00000004030a8227 */ /* 0x040fea00078e00ff */
[----:B------:R-:W-:Y:S04]  /*3a50*/  @!P0 SHF.R.U32.HI R10, RZ, R5, R10 ;  /* 0x00000005ff0a8219 */ /* 0x000fe8000001160a */
[----:B------:R-:W-:Y:S01]  /*3a60*/  @!P0 SEL R0, R3, R10, !P2 ;  /* 0x0000000a03008207 */ /* 0x000fe20005000000 */
[----:B------:R-:W-:Y:S03]  /*3a70*/  IMAD.MOV R10, RZ, RZ, -R3 ;  /* 0x000000ffff0a7224 */ /* 0x000fe600078e0a03 */
[----:B------:R-:W-:Y:S01]  /*3a80*/  @!P0 IADD3 R15, PT, PT, R15, -R0, RZ ;  /* 0x800000000f0f8210 */ /* 0x000fe20007ffe0ff */
[----:B------:R-:W-:Y:S01]  /*3a90*/  @!P0 IMAD R0, R11, R14, R0 ;  /* 0x0000000e0b008224 */ /* 0x000fe200078e0200 */
[----:B------:R-:W-:Y:S01]  /*3aa0*/  IADD3 R11, PT, PT, -R9, RZ, RZ ;  /* 0x000000ff090b7210 */ /* 0x000fe20007ffe1ff */
[----:B------:R-:W-:Y:S02]  /*3ab0*/  IMAD R13, R2, R10, R13 ;  /* 0x0000000a020d7224 */ /* 0x000fe400078e020d */
[----:B------:R-:W-:Y:S02]  /*3ac0*/  @!P0 IMAD R9, R15, R72, R3 ;  /* 0x000000480f098224 */ /* 0x000fe400078e0203 */
[----:B------:R-:W-:Y:S02]  /*3ad0*/  @!P0 IMAD.MOV.U32 R3, RZ, RZ, R0 ;  /* 0x000000ffff038224 */ /* 0x000fe400078e0000 */
[----:B------:R-:W-:Y:S02]  /*3ae0*/  IMAD R8, R6, R11, R8 ;  /* 0x0000000b06087224 */ /* 0x000fe400078e0208 */
[----:B------:R-:W-:Y:S02]  /*3af0*/  IMAD R13, R3, R2, R13 ;  /* 0x00000002030d7224 */ /* 0x000fe400078e020d */
[----:B------:R-:W-:Y:S02]  /*3b00*/  IMAD R8, R9, R6, R8 ;  /* 0x0000000609087224 */ /* 0x000fe400078e0208 */
.L_x_65:
[----:B------:R-:W-:Y:S05]  /*3b10*/  BRA.U UP1, `(.L_x_66) ;  /* 0x0000000101107547 */ /* 0x000fea000b800000 */
[----:B------:R-:W-:Y:S04]  /*3b20*/  MOV R0, UR6 ;  /* 0x0000000600007c02 */ /* 0x000fe80008000f00 */
[----:B------:R-:W-:Y:S04]  /*3b30*/  SHF.L.U32 R3, R0, 0x1f, RZ ;  /* 0x0000001f00037819 */ /* 0x000fe800000006ff */
[----:B------:R-:W2:Y:S02]  /*3b40*/  SYNCS.PHASECHK.TRANS64.TRYWAIT P0, [UR7+0x68], R3 ;  /* 0x00006803ff0075a7 */ /* 0x000ea40008001107 */
[----:B--2---:R-:W-:Y:S05]  /*3b50*/  @!P0 BRA `(.L_x_67) ;  /* 0x0000007400c08947 */ /* 0x004fea0003800000 */
.L_x_66:
[----:B------:R-:W-:Y:S02]  /*3b60*/  R2UR UR35, R21 ;  /* 0x00000000152372ca */ /* 0x000fe400000e0000 */
[----:B------:R-:W-:Y:S02]  /*3b70*/  R2UR UR34, R20 ;  /* 0x00000000142272ca */ /* 0x000fe400000e0000 */
[----:B------:R-:W-:Y:S02]  /*3b80*/  ISETP.NE.U32.AND P2, PT, RZ, UR4, PT ;  /* 0x00000004ff007c0c */ /* 0x000fe4000bf45070 */
[----:B------:R-:W-:Y:S02]  /*3b90*/  SHF.L.U32 R12, R31, 0x1f, RZ ;  /* 0x0000001f1f0c7819 */ /* 0x000fe400000006ff */
[----:B------:R-:W-:Y:S05]  /*3ba0*/  ISETP.NE.AND.EX P2, PT, RZ, UR5, PT, P2 ;  /* 0x00000005ff007c0c */ /* 0x000fea000bf45320 */
[----:B------:R-:W-:Y:S02]  /*3bb0*/  USHF.L.U32 UR35, UR35, 0x7, URZ ;  /* 0x0000000723237899 */ /* 0x000fe400080006ff */
[----:B------:R-:W-:Y:S01]  /*3bc0*/  USHF.L.U32 UR34, UR34, 0x8, URZ ;  /* 0x0000000822227899 */ /* 0x000fe200080006ff */
[----:B------:R-:W-:Y:S11]  /*3bd0*/  BRA.U !UP3, `(.L_x_68) ;  /* 0x000000010b347547 */ /* 0x000ff6000b800000 */
[----:B------:R-:W-:Y:S01]  /*3be0*/  UPLOP3.LUT UP0, UPT, UPT, UPT, UP2, 0x80, 0x8 ;  /* 0x000000000008789c */ /* 0x000fe20003f0f020 */
[----:B--2---:R-:W-:Y:S02]  /*3bf0*/  HFMA2 R0, -RZ, RZ, 0, 5.9604644775390625e-08 ;  /* 0x00000001ff007431 */ /* 0x004fe400000001ff */
[----:B------:R-:W-:Y:S03]  /*3c00*/  IMAD.MOV.U32 R171, RZ, RZ, 0x1 ;  /* 0x00000001ffab7424 */ /* 0x000fe600078e00ff */
[----:B------:R-:W-:Y:S05]  /*3c10*/  PLOP3.LUT P0, PT, PT, PT, UP0, 0x80, 0x8 ;  /* 0x000000000008781c */ /* 0x000fea0003f0f008 */
[----:B------:R-:W2:Y:S01]  /*3c20*/  @UP0 LDCU.64 UR10, c[0x0][0x888] ;  /* 0x00011100ff0a07ac */ /* 0x000ea20008000a00 */
[----:B------:R-:W-:Y:S07]  /*3c30*/  @UP0 UIMAD UR8, UR36, UR4, URZ ;  /* 0x00000004240802a4 */ /* 0x000fee000f8e02ff */
[----:B------:R-:W-:Y:S01]  /*3c40*/  @!P0 PRMT R171, R0, 0x7610, R171 ;  /* 0x0000761000ab8816 */ /* 0x000fe200000000ab */
[----:B--2---:R-:W-:Y:S03]  /*3c50*/  @UP0 UIMAD.WIDE UR10, UR8, 0x4, UR10 ;  /* 0x00000004080a08a5 */ /* 0x004fe6000f8e020a */
[----:B------:R-:W2:Y:S03]  /*3c60*/  @!UP0 LDCU UR8, c[0x0][0x880] ;  /* 0x00011000ff0887ac */ /* 0x000ea60008000800 */
[----:B------:R-:W-:Y:S01]  /*3c70*/  IMAD.U32 R10, RZ, RZ, UR10 ;  /* 0x0000000aff0a7e24 */ /* 0x000fe2000f8e00ff */
[----:B------:R-:W-:Y:S05]  /*3c80*/  MOV R11, UR11 ;  /* 0x0000000b000b7c02 */ /* 0x000fea0008000f00 */
[----:B-----5:R3:W5:Y:S02]  /*3c90*/  @P0 LDG.E R81, desc[UR46][R10.64] ;  /* 0x0000002e0a510981 */ /* 0x020764000c1e1900 */
[----:B--23--:R-:W-:Y:S07]  /*3ca0*/  @!P0 IMAD.U32 R81, RZ, RZ, UR8 ;  /* 0x00000008ff518e24 */ /* 0x00cfee000f8e00ff */
.L_x_68:
[----:B-----5:R-:W-:Y:S01]  /*3cb0*/  @!P2 FSETP.EQ.AND P0, PT, R81, RZ, PT ;  /* 0x000000ff5100a20b */ /* 0x020fe20003f02000 */
[----:B------:R-:W-:Y:S01]  /*3cc0*/  @!UPT UIADD3 URZ, UPT, UPT, URZ, URZ, URZ ;  /* 0x000000fffffff290 */ /* 0x000fe2000fffe0ff */
[----:B------:R-:W-:Y:S11]  /*3cd0*/  @!P2 BRA `(.L_x_69) ;  /* 0x000000000014a947 */ /* 0x000ff60003800000 */
[----:B------:R-:W-:Y:S02]  /*3ce0*/  LOP3.LUT P2, RZ, R171, 0xff, RZ, 0xc0, !PT ;  /* 0x000000ffabff7812 */ /* 0x000fe4000784c0ff */
[----:B------:R-:W-:Y:S04]  /*3cf0*/  PLOP3.LUT P0, PT, PT, PT, UP0, 0x80, 0x8 ;  /* 0x000000000008781c */ /* 0x000fe80003f0f008 */
[----:B------:R-:W-:Y:S07]  /*3d00*/  PLOP3.LUT P0, PT, P0, PT, PT, 0x8, 0x80 ;  /* 0x000000000080781c */ /* 0x000fee000070e170 */
[----:B------:R-:W-:Y:S11]  /*3d10*/  @P2 FSETP.EQ.AND P0, PT, R81, RZ, PT ;  /* 0x000000ff5100220b */ /* 0x000ff60003f02000 */
[----:B------:R-:W-:Y:S02]  /*3d20*/  @!UPT UIADD3 URZ, UPT, UPT, URZ, URZ, URZ ;  /* 0x000000fffffff290 */ /* 0x000fe4000fffe0ff */
.L_x_69:
[----:B------:R-:W3:Y:S01]  /*3d30*/  SYNCS.PHASECHK.TRANS64.TRYWAIT P2, [UR7+0x40], R12 ;  /* 0x0000400cff0075a7 */ /* 0x000ee20008041107 */
[----:B------:R-:W-:Y:S04]  /*3d40*/  ELECT P4, URZ, PT ;  /* 0x0000000000ff782f */ /* 0x000fe80003880000 */
[----:B------:R-:W-:Y:S11]  /*3d50*/  PLOP3.LUT P4, PT, P0, P4, PT, 0xf2, 0x2f ;  /* 0x00000000002f781c */ /* 0x000ff60000789e72 */
[----:B------:R-:W-:Y:S02]  /*3d60*/  @!UPT UIADD3 URZ, UPT, UPT, URZ, URZ, URZ ;  /* 0x000000fffffff290 */ /* 0x000fe4000fffe0ff */
[----:B-1----:R-:W-:Y:S05]  /*3d70*/  @!P4 IADD3 R9, P0, PT, R32, 0x580, RZ ;  /* 0x000005802009c810 */ /* 0x002fea0007f1e0ff */
[----:B--2---:R-:W-:Y:S01]  /*3d80*/  @!P4 IMAD.X R0, RZ, RZ, R33, P0 ;  /* 0x000000ffff00c224 */ /* 0x004fe200000e0621 */
[----:B---3--:R-:W-:Y:S07]  /*3d90*/  @!P2 BRA `(.L_x_70) ;  /* 0x000000740048a947 */ /* 0x008fee0003800000 */
.L_x_146:
[----:B------:R-:W-:Y:S01]  /*3da0*/  @!P4 R2UR UR8, R0 ;  /* 0x000000000008c2ca */ /* 0x000fe200000e0000 */
[----:B------:R-:W-:Y:S01]  /*3db0*/  VOTEU.ALL UP1, P4 ;  /* 0x0000000000ff7886 */ /* 0x000fe20002020000 */
[----:B------:R-:W-:Y:S01]  /*3dc0*/  @!P4 R2UR UR9, R9 ;  /* 0x000000000909c2ca */ /* 0x000fe200000e0000 */
[----:B------:R-:W-:Y:S01]  /*3dd0*/  @!P4 IMAD.MOV.U32 R0, RZ, RZ, 0x2000 ;  /* 0x00002000ff00c424 */ /* 0x000fe200078e00ff */
[----:B------:R-:W-:Y:S01]  /*3de0*/  UMOV UR10, 0x0 ;  /* 0x00000000000a7882 */ /* 0x000fe20000000000 */
[----:B------:R-:W-:Y:S01]  /*3df0*/  UMOV UR11, 0x10000000 ;  /* 0x10000000000b7882 */ /* 0x000fe20000000000 */
[----:B------:R-:W-:Y:S01]  /*3e00*/  @!UP1 UIADD3 UR32, UPT, UPT, UR7, 0x200, URZ ;  /* 0x0000020007209890 */ /* 0x000fe2000fffe0ff */
[----:B------:R-:W-:Y:S01]  /*3e10*/  @!P4 IADD3 R9, P0, PT, R32, 0x580, RZ ;  /* 0x000005802009c810 */ /* 0x000fe20007f1e0ff */
[----:B------:R-:W-:Y:S05]  /*3e20*/  VOTEU.ALL UP1, P4 ;  /* 0x0000000000ff7886 */ /* 0x000fea0002020000 */
[----:B------:R-:W-:Y:S01]  /*3e30*/  IMAD.U32 R11, RZ, RZ, UR8 ;  /* 0x00000008ff0b7e24 */ /* 0x000fe2000f8e00ff */
[----:B------:R-:W-:Y:S01]  /*3e40*/  UPRMT UR8, UR37, 0x654, UR33 ;  /* 0x0000065425087896 */ /* 0x000fe20008000021 */
[----:B------:R-:W-:Y:S03]  /*3e50*/  IMAD.U32 R10, RZ, RZ, UR9 ;  /* 0x00000009ff0a7e24 */ /* 0x000fe6000f8e00ff */
[----:B------:R-:W-:Y:S02]  /*3e60*/  @!P4 R2UR UR15, R11 ;  /* 0x000000000b0fc2ca */ /* 0x000fe400000e0000 */
[----:B------:R-:W-:Y:S11]  /*3e70*/  @!P4 R2UR UR14, R10 ;  /* 0x000000000a0ec2ca */ /* 0x000ff600000e0000 */
[----:B------:R-:W-:Y:S02]  /*3e80*/  @!UPT UIADD3 URZ, UPT, UPT, URZ, URZ, URZ ;  /* 0x000000fffffff290 */ /* 0x000fe4000fffe0ff */
[----:B------:R2:W-:Y:S01]  /*3e90*/  @!UP1 UTMALDG.3D [UR32], [UR14], desc[UR10] ;  /* 0x00000a200e0095b4 */ /* 0x0005e20008011000 */
[----:B------:R3:W-:Y:S01]  /*3ea0*/  @!P4 SYNCS.ARRIVE.TRANS64.RED.A0TR RZ, [UR7+0x20], R0 ;  /* 0x00002000ffffc9a7 */ /* 0x0007e20008300407 */
[----:B------:R-:W-:Y:S01]  /*3eb0*/  SYNCS.ARRIVE.TRANS64.RED.A1T0 RZ, [UR8], RZ ;  /* 0x000000ffffff79a7 */ /* 0x000fe20008100408 */
[----:B---3--:R-:W-:Y:S01]  /*3ec0*/  @!P4 IMAD.X R0, RZ, RZ, R33, P0 ;  /* 0x000000ffff00c224 */ /* 0x008fe200000e0621 */
[----:B------:R-:W3:Y:S02]  /*3ed0*/  SYNCS.PHASECHK.TRANS64.TRYWAIT P2, [UR7+0x48], R12 ;  /* 0x0000480cff0075a7 */ /* 0x000ee40008041107 */
[----:B--23--:R-:W-:Y:S05]  /*3ee0*/  @!P2 BRA `(.L_x_71) ;  /* 0x00000074000ca947 */ /* 0x00cfea0003800000 */
.L_x_148:
        /* <DEDUP_REMOVED lines=8> */
[----:B------:R-:W-:Y:S01]  /*3f70*/  @!UP1 UIADD3 UR24, UPT, UPT, UR7, 0x2200, URZ ;  /* 0x0000220007189890 */ /* 0x000fe2000fffe0ff */
[----:B------:R-:W-:Y:S01]  /*3f80*/  VOTEU.ALL UP1, P4 ;  /* 0x0000000000ff7886 */ /* 0x000fe20002020000 */
[----:B------:R-:W-:Y:S01]  /*3f90*/  UMOV UR27, UR35 ;  /* 0x00000023001b7c82 */ /* 0x000fe20008000000 */
[----:B------:R-:W-:Y:S02]  /*3fa0*/  UMOV UR28, UR36 ;  /* 0x00000024001c7c82 */ /* 0x000fe40008000000 */
[----:B------:R-:W-:Y:S01]  /*3fb0*/  IMAD.U32 R11, RZ, RZ, UR8 ;  /* 0x00000008ff0b7e24 */ /* 0x000fe2000f8e00ff */
[----:B------:R-:W-:Y:S01]  /*3fc0*/  UPRMT UR8, UR37, 0x654, UR25 ;  /* 0x0000065425087896 */ /* 0x000fe20008000019 */
[----:B------:R-:W-:Y:S02]  /*3fd0*/  IMAD.U32 R10, RZ, RZ, UR9 ;  /* 0x00000009ff0a7e24 */ /* 0x000fe4000f8e00ff */
[----:B------:R-:W-:Y:S01]  /*3fe0*/  @!P4 IMAD.X R20, RZ, RZ, R33, P0 ;  /* 0x000000ffff14c224 */ /* 0x000fe200000e0621 */
[----:B------:R-:W-:Y:S02]  /*3ff0*/  @!P4 R2UR UR15, R11 ;  /* 0x000000000b0fc2ca */ /* 0x000fe400000e0000 */
[----:B------:R-:W-:Y:S11]  /*4000*/  @!P4 R2UR UR14, R10 ;  /* 0x000000000a0ec2ca */ /* 0x000ff600000e0000 */
[----:B------:R-:W-:Y:S02]  /*4010*/  @!UPT UIADD3 URZ, UPT, UPT, URZ, URZ, URZ ;  /* 0x000000fffffff290 */ /* 0x000fe4000fffe0ff */
[----:B------:R2:W-:Y:S01]  /*4020*/  @!UP1 UTMALDG.3D [UR24], [UR14], desc[UR10] ;  /* 0x00000a180e0095b4 */ /* 0x0005e20008011000 */
[----:B------:R2:W-:Y:S01]  /*4030*/  @!P4 SYNCS.ARRIVE.TRANS64.RED.A0TR RZ, [UR7+0x28], R0 ;  /* 0x00002800ffffc9a7 */ /* 0x0005e20008300407 */
[----:B------:R-:W-:Y:S01]  /*4040*/  SYNCS.ARRIVE.TRANS64.RED.A1T0 RZ, [UR8], RZ ;  /* 0x000000ffffff79a7 */ /* 0x000fe20008100408 */
[----:B------:R-:W3:Y:S02]  /*4050*/  SYNCS.PHASECHK.TRANS64.TRYWAIT P2, [UR7+0x50], R12 ;  /* 0x0000500cff0075a7 */ /* 0x000ee40008041107 */
[----:B--23--:R-:W-:Y:S05]  /*4060*/  @!P2 BRA `(.L_x_72) ;  /* 0x0000007000c4a947 */ /* 0x00cfea0003800000 */
.L_x_150:
[----:B------:R-:W2:Y:S01]  /*4070*/  LDC.64 R14, c[0x0][0xb10] ;  /* 0x0002c400ff0e7b82 */ /* 0x000ea20000000a00 */
[----:B------:R-:W-:Y:S01]  /*4080*/  @!P4 R2UR UR8, R20 ;  /* 0x000000001408c2ca */ /* 0x000fe200000e0000 */
[----:B------:R-:W-:Y:S01]  /*4090*/  VOTEU.ALL UP1, P4 ;  /* 0x0000000000ff7886 */ /* 0x000fe20002020000 */
[----:B------:R-:W-:Y:S01]  /*40a0*/  @!P4 R2UR UR9, R21 ;  /* 0x000000001509c2ca */ /* 0x000fe200000e0000 */
[----:B------:R-:W-:Y:S01]  /*40b0*/  UMOV UR10, 0x0 ;  /* 0x00000000000a7882 */ /* 0x000fe20000000000 */
[----:B------:R-:W-:Y:S03]  /*40c0*/  UMOV UR11, 0x10000000 ;  /* 0x10000000000b7882 */ /* 0x000fe60000000000 */
[----:B------:R-:W3:Y:S01]  /*40d0*/  LDC.64 R10, c[0x0][0xb18] ;  /* 0x0002c600ff0a7b82 */ /* 0x000ee20000000a00 */
[----:B------:R-:W-:Y:S01]  /*40e0*/  @!UP1 UIADD3 UR18, UPT, UPT, UR34, 0x80, URZ ;  /* 0x0000008022129890 */ /* 0x000fe2000fffe0ff */
[----:B------:R-:W-:Y:S01]  /*40f0*/  @P3 SHF.R.U32.HI R28, RZ, 0x10, R25 ;  /* 0x00000010ff1c3819 */ /* 0x000fe20000011619 */
[----:B------:R-:W-:Y:S01]  /*4100*/  @!UP1 UIADD3 UR16, UPT, UPT, UR7, 0x4200, URZ ;  /* 0x0000420007109890 */ /* 0x000fe2000fffe0ff */
[----:B------:R-:W-:Y:S01]  /*4110*/  VIADD R30, R30, 0x1 ;  /* 0x000000011e1e7836 */ /* 0x000fe20000000000 */
[----:B------:R-:W-:Y:S03]  /*4120*/  VOTEU.ALL UP1, P4 ;  /* 0x0000000000ff7886 */ /* 0x000fe60002020000 */
[----:B------:R-:W5:Y:S01]  /*4130*/  @!P1 LDC R0, c[0x0][0xb20] ;  /* 0x0002c800ff009b82 */ /* 0x000f620000000800 */
[----:B------:R-:W-:Y:S01]  /*4140*/  UMOV UR19, UR35 ;  /* 0x0000002300137c82 */ /* 0x000fe20008000000 */
[----:B------:R-:W-:Y:S01]  /*4150*/  IMAD.U32 R21, RZ, RZ, UR8 ;  /* 0x00000008ff157e24 */ /* 0x000fe2000f8e00ff */
[----:B------:R-:W-:Y:S05]  /*4160*/  UMOV UR20, UR36 ;  /* 0x0000002400147c82 */ /* 0x000fea0008000000 */
[----:B-1----:R-:W1:Y:S01]  /*4170*/  @!P1 LDC R3, c[0x0][0xb0c] ;  /* 0x0002c300ff039b82 */ /* 0x002e620000000800 */
[----:B------:R-:W-:Y:S01]  /*4180*/  IMAD.U32 R20, RZ, RZ, UR9 ;  /* 0x00000009ff147e24 */ /* 0x000fe2000f8e00ff */
[----:B------:R-:W-:Y:S01]  /*4190*/  UPRMT UR8, UR37, 0x654, UR17 ;  /* 0x0000065425087896 */ /* 0x000fe20008000011 */
[----:B------:R-:W-:Y:S03]  /*41a0*/  @!P4 R2UR UR15, R21 ;  /* 0x00000000150fc2ca */ /* 0x000fe600000e0000 */
[----:B------:R-:W-:Y:S01]  /*41b0*/  @!P4 R2UR UR14, R20 ;  /* 0x00000000140ec2ca */ /* 0x000fe200000e0000 */
[----:B------:R-:W-:Y:S11]  /*41c0*/  @!P4 IMAD.MOV.U32 R20, RZ, RZ, 0x2000 ;  /* 0x00002000ff14c424 */ /* 0x000ff600078e00ff */
[----:B------:R-:W-:Y:S01]  /*41d0*/  @!UPT UIADD3 URZ, UPT, UPT, URZ, URZ, URZ ;  /* 0x000000fffffff290 */ /* 0x000fe2000fffe0ff */
[----:B------:R1:W-:Y:S01]  /*41e0*/  @!UP1 UTMALDG.3D [UR16], [UR14], desc[UR10] ;  /* 0x00000a100e0095b4 */ /* 0x0003e20008011000 */
[----:B------:R1:W-:Y:S02]  /*41f0*/  @!P4 SYNCS.ARRIVE.TRANS64.RED.A0TR RZ, [UR7+0x30], R20 ;  /* 0x00003014ffffc9a7 */ /* 0x0003e40008300407 */
[----:B-1----:R-:W-:Y:S01]  /*4200*/  @!P1 ISETP.NE.AND P2, PT, R3, 0x1, PT ;  /* 0x000000010300980c */ /* 0x002fe20003f45270 */
[C---:B--2---:R-:W-:Y:S01]  /*4210*/  @!P1 IMAD.HI.U32 R14, R13.reuse, R14, RZ ;  /* 0x0000000e0d0e9227 */ /* 0x044fe200078e00ff */
[----:B---3--:R-:W-:Y:S03]  /*4220*/  @!P1 ISETP.NE.AND P0, PT, R10, 0x1, PT ;  /* 0x000000010a00980c */ /* 0x008fe60003f05270 */
[C---:B------:R-:W-:Y:S01]  /*4230*/  @!P1 IMAD.HI.U32 R11, R8.reuse, R11, RZ ;  /* 0x0000000b080b9227 */ /* 0x040fe200078e00ff */
[----:B------:R-:W-:Y:S04]  /*4240*/  @!P1 SHF.R.U32.HI R14, RZ, R15, R14 ;  /* 0x0000000fff0e9219 */ /* 0x000fe8000001160e */
[----:B-----5:R-:W-:Y:S01]  /*4250*/  @!P1 SHF.R.U32.HI R9, RZ, R0, R11 ;  /* 0x00000000ff099219 */ /* 0x020fe2000001160b */
[----:B------:R-:W-:Y:S01]  /*4260*/  SYNCS.ARRIVE.TRANS64.RED.A1T0 RZ, [UR8], RZ ;  /* 0x000000ffffff79a7 */ /* 0x000fe20008100408 */
[----:B------:R-:W-:Y:S02]  /*4270*/  @!P1 SEL R14, R13, R14, !P2 ;  /* 0x0000000e0d0e9207 */ /* 0x000fe40005000000 */
[----:B------:R-:W-:Y:S01]  /*4280*/  @!P1 SEL R9, R8, R9, !P0 ;  /* 0x0000000908099207 */ /* 0x000fe20004000000 */
[----:B------:R-:W1:Y:S04]  /*4290*/  SYNCS.PHASECHK.TRANS64.TRYWAIT P5, [UR7+0x58], R12 ;  /* 0x0000580cff0075a7 */ /* 0x000e6800080a1107 */
[----:B------:R-:W-:Y:S02]  /*42a0*/  @!P1 IMAD.IADD R0, R9, 0x1, -R14 ;  /* 0x0000000109009824 */ /* 0x000fe400078e0a0e */
[----:B------:R-:W-:Y:S02]  /*42b0*/  @!P1 IMAD.IADD R9, R14, 0x1, -R9 ;  /* 0x000000010e099824 */ /* 0x000fe400078e0a09 */
[----:B------:R-:W-:Y:S02]  /*42c0*/  @!P1 IMAD R13, R0, R3, R13 ;  /* 0x00000003000d9224 */ /* 0x000fe400078e020d */
[----:B------:R-:W-:Y:S01]  /*42d0*/  @!P1 IMAD R8, R9, R10, R8 ;  /* 0x0000000a09089224 */ /* 0x000fe200078e0208 */
[----:B-1----:R-:W-:Y:S06]  /*42e0*/  @!P5 BRA `(.L_x_73) ;  /* 0x00000070003cd947 */ /* 0x002fec0003800000 */
.L_x_152:
[----:B-1----:R-:W-:Y:S01]  /*42f0*/  @!P4 IADD3 R3, P0, PT, R32, 0x580, RZ ;  /* 0x000005802003c810 */ /* 0x002fe20007f1e0ff */
[----:B------:R-:W-:Y:S01]  /*4300*/  VOTEU.ALL UP1, P4 ;  /* 0x0000000000ff7886 */ /* 0x000fe20002020000 */
[----:B------:R-:W-:Y:S01]  /*4310*/  UMOV UR18, 0x0 ;  /* 0x0000000000127882 */ /* 0x000fe20000000000 */
[----:B------:R-:W-:Y:S01]  /*4320*/  UMOV UR19, 0x10000000 ;  /* 0x1000000000137882 */ /* 0x000fe20000000000 */
[----:B------:R-:W-:Y:S01]  /*4330*/  @!P4 R2UR UR9, R3 ;  /* 0x000000000309c2ca */ /* 0x000fe200000e0000 */
[----:B------:R-:W-:Y:S01]  /*4340*/  @!P4 IMAD.X R0, RZ, RZ, R33, P0 ;  /* 0x000000ffff00c224 */ /* 0x000fe200000e0621 */
[----:B------:R-:W-:Y:S01]  /*4350*/  @!UP1 UIADD3 UR10, UPT, UPT, UR34, 0xc0, URZ ;  /* 0x000000c0220a9890 */ /* 0x000fe2000fffe0ff */
[----:B------:R-:W-:Y:S01]  /*4360*/  ISETP.NE.AND P0, PT, R30, 0x2, PT ;  /* 0x000000021e00780c */ /* 0x000fe20003f05270 */
[----:B------:R-:W-:Y:S01]  /*4370*/  UMOV UR11, UR35 ;  /* 0x00000023000b7c82 */ /* 0x000fe20008000000 */
[----:B------:R-:W-:Y:S01]  /*4380*/  UMOV UR12, UR36 ;  /* 0x00000024000c7c82 */ /* 0x000fe20008000000 */
[----:B------:R-:W-:Y:S01]  /*4390*/  @!P4 R2UR UR8, R0 ;  /* 0x000000000008c2ca */ /* 0x000fe200000e0000 */
[----:B------:R-:W-:Y:S01]  /*43a0*/  IMAD.IADD R20, R8, 0x1, R147 ;  /* 0x0000000108147824 */ /* 0x000fe200078e0293 */
[----:B------:R-:W-:Y:S01]  /*43b0*/  @P3 R2UR UR36, R28 ;  /* 0x000000001c2432ca */ /* 0x000fe200000e0000 */
[----:B------:R-:W-:Y:S01]  /*43c0*/  IMAD.IADD R21, R13, 0x1, R170 ;  /* 0x000000010d157824 */ /* 0x000fe200078e02aa */
[----:B------:R-:W-:Y:S02]  /*43d0*/  SEL R0, RZ, 0x1, P0 ;  /* 0x00000001ff007807 */ /* 0x000fe40000000000 */
[----:B------:R-:W-:Y:S01]  /*43e0*/  LOP3.LUT R31, R31, 0x1, RZ, 0x3c, !PT ;  /* 0x000000011f1f7812 */ /* 0x000fe200078e3cff */
[----:B------:R-:W-:Y:S01]  /*43f0*/  IMAD.U32 R10, RZ, RZ, UR9 ;  /* 0x00000009ff0a7e24 */ /* 0x000fe2000f8e00ff */
[----:B------:R-:W-:Y:S01]  /*4400*/  @!UP1 UIADD3 UR9, UPT, UPT, UR7, 0x38, URZ ;  /* 0x0000003807099890 */ /* 0x000fe2000fffe0ff */
[----:B------:R-:W-:Y:S02]  /*4410*/  LOP3.LUT R29, R29, R0, RZ, 0x3c, !PT ;  /* 0x000000001d1d7212 */ /* 0x000fe400078e3cff */
[----:B------:R-:W-:Y:S02]  /*4420*/  SEL R30, R30, RZ, P0 ;  /* 0x000000ff1e1e7207 */ /* 0x000fe40000000000 */
[----:B------:R-:W-:Y:S01]  /*4430*/  IMAD.U32 R11, RZ, RZ, UR8 ;  /* 0x00000008ff0b7e24 */ /* 0x000fe2000f8e00ff */
[----:B------:R-:W-:Y:S01]  /*4440*/  @!P4 R2UR UR14, R10 ;  /* 0x000000000a0ec2ca */ /* 0x000fe200000e0000 */
[----:B------:R-:W-:Y:S01]  /*4450*/  @!UP1 UIADD3 UR8, UPT, UPT, UR7, 0x6200, URZ ;  /* 0x0000620007089890 */ /* 0x000fe2000fffe0ff */
[----:B------:R-:W-:Y:S02]  /*4460*/  VOTEU.ALL UP1, P4 ;  /* 0x0000000000ff7886 */ /* 0x000fe40002020000 */
[----:B------:R-:W-:Y:S11]  /*4470*/  @!P4 R2UR UR15, R11 ;  /* 0x000000000b0fc2ca */ /* 0x000ff600000e0000 */
[----:B------:R-:W-:Y:S02]  /*4480*/  @!UPT UIADD3 URZ, UPT, UPT, URZ, URZ, URZ ;  /* 0x000000fffffff290 */ /* 0x000fe4000fffe0ff */
[----:B------:R2:W-:Y:S01]  /*4490*/  @!UP1 UTMALDG.3D [UR8], [UR14], desc[UR18] ;  /* 0x000012080e0095b4 */ /* 0x0005e20008011000 */
[----:B------:R2:W-:Y:S01]  /*44a0*/  @!P4 SYNCS.ARRIVE.TRANS64.RED.A0TR RZ, [UR7+0x38], R23 ;  /* 0x00003817ffffc9a7 */ /* 0x0005e20008300407 */
[----:B------:R-:W-:Y:S01]  /*44b0*/  UPLOP3.LUT UP1, UPT, UPT, UPT, UPT, 0x80, 0x8 ;  /* 0x000000000008789c */ /* 0x000fe20003f2f070 */
[----:B------:R-:W-:Y:S01]  /*44c0*/  SYNCS.ARRIVE.TRANS64.RED.A1T0 RZ, [UR13], RZ ;  /* 0x000000ffffff79a7 */ /* 0x000fe2000810040d */
[----:B------:R-:W-:Y:S09]  /*44d0*/  @P3 BRA `(.L_x_74) ;  /* 0xfffffff000943947 */ /* 0x000ff2000383ffff */
[----:B------:R-:W-:-:S04]  /*44e0*/  SHF.L.U32 R3, R31, 0x1f, RZ ;  /* 0x0000001f1f037819 */ /* 0x000fc800000006ff */
[----:B------:R-:W1:Y:S02]  /*44f0*/  SYNCS.PHASECHK.TRANS64.TRYWAIT P0, [UR7+0x40], R3 ;  /* 0x00004003ff0075a7 */ /* 0x000e640008001107 */
[----:B-1----:R-:W-:Y:S05]  /*4500*/  @!P0 BRA `(.L_x_75) ;  /* 0x0000006c00cc8947 */ /* 0x002fea0003800000 */
.L_x_154:
[----:B------:R-:W3:Y:S02]  /*4510*/  SYNCS.PHASECHK.TRANS64.TRYWAIT P0, [UR7+0x48], R3 ;  /* 0x00004803ff0075a7 */ /* 0x000ee40008001107 */
[----:B---3--:R-:W-:Y:S05]  /*4520*/  @!P0 BRA `(.L_x_76) ;  /* 0x0000006c00dc8947 */ /* 0x008fea0003800000 */
.L_x_156:
[----:B------:R-:W3:Y:S02]  /*4530*/  SYNCS.PHASECHK.TRANS64.TRYWAIT P0, [UR7+0x50], R3 ;  /* 0x00005003ff0075a7 */ /* 0x000ee40008001107 */
[----:B---3--:R-:W-:Y:S05]  /*4540*/  @!P0 BRA `(.L_x_77) ;  /* 0x0000006c00ec8947 */ /* 0x008fea0003800000 */
.L_x_158:
[----:B-1----:R-:W-:-:S07]  /*4550*/  MOV R0, UR7 ;  /* 0x0000000700007c02 */ /* 0x002fce0008000f00 */
.L_x_78:
[----:B-1----:R-:W-:-:S04]  /*4560*/  SHF.L.U32 R3, R31, 0x1f, RZ ;  /* 0x0000001f1f037819 */ /* 0x002fc800000006ff */
[----:B------:R1:W3:Y:S03]  /*4570*/  SYNCS.PHASECHK.TRANS64.TRYWAIT P0, [R0+URZ+0x58], R3 ;  /* 0x00005803000075a7 */ /* 0x0002e600080011ff */
[----:B---3--:R-:W-:Y:S05]  /*4580*/  @!P0 NANOSLEEP.SYNCS 0x989680 ;  /* 0x009896800000895d */ /* 0x008fea0003900000 */
[----:B------:R-:W3:Y:S02]  /*4590*/  @!P0 SYNCS.PHASECHK.TRANS64 P0, [R0+URZ+0x58], R3 ;  /* 0x00005803000085a7 */ /* 0x000ee400080010ff */
[----:B--23--:R-:W-:Y:S05]  /*45a0*/  @P0 EXIT ;  /* 0x000000000000094d */ /* 0x00cfea0003800000 */
[----:B------:R-:W-:Y:S05]  /*45b0*/  BRA `(.L_x_78) ;  /* 0xfffffffc00e87947 */ /* 0x000fea000383ffff */
.L_x_63:
[----:B------:R-:W-:-:S06]  /*45c0*/  UISETP.GE.AND UP1, UPT, UR8, 0x4, UPT ;  /* 0x000000040800788c */ /* 0x000fcc000bf26270 */
[----:B------:R-:W-:-:S13]  /*45d0*/  PLOP3.LUT P0, PT, PT, PT, UP1, 0x80, 0x8 ;  /* 0x000000000008781c */ /* 0x000fda0003f0f018 */
[----:B------:R-:W-:Y:S05]  /*45e0*/  @!P0 EXIT ;  /* 0x000000000000894d */ /* 0x000fea0003800000 */
[----:B------:R-:W-:Y:S01]  /*45f0*/  BAR.SYNC.DEFER_BLOCKING 0x6, 0xa0 ;  /* 0x0182800000007b1d */ /* 0x000fe20000010000 */
[C---:B------:R-:W-:Y:S01]  /*4600*/  IMAD.SHL.U32 R3, R185.reuse, 0x40, RZ ;  /* 0x00000040b9037824 */ /* 0x040fe200078e00ff */
[C---:B------:R-:W-:Y:S01]  /*4610*/  LOP3.LUT R189, R185.reuse, 0x60, RZ, 0xc0, !PT ;  /* 0x00000060b9bd7812 */ /* 0x040fe200078ec0ff */
[C---:B------:R-:W-:Y:S01]  /*4620*/  IMAD.SHL.U32 R172, R185.reuse, 0x8, RZ ;  /* 0x00000008b9ac7824 */ /* 0x040fe200078e00ff */
[C---:B------:R-:W-:Y:S01]  /*4630*/  LOP3.LUT R187, R185.reuse, 0x2, RZ, 0xc0, !PT ;  /* 0x00000002b9bb7812 */ /* 0x040fe200078ec0ff */
[----:B------:R-:W-:Y:S01]  /*4640*/  IMAD.U32 R79, R185, 0x10000, RZ ;  /* 0x00010000b94f7824 */ /* 0x000fe200078e00ff */
[----:B------:R-:W-:Y:S02]  /*4650*/  UMOV UR49, 0x400 ;  /* 0x0000040000317882 */ /* 0x000fe40000000000 */
[----:B------:R-:W1:Y:S01]  /*4660*/  LDC R177, c[0x0][0x370] ;  /* 0x0000dc00ffb17b82 */ /* 0x000e620000000800 */
[----:B------:R-:W-:Y:S01]  /*4670*/  ULEA UR49, UR37, UR49, 0x18 ;  /* 0x0000003125317291 */ /* 0x000fe2000f8ec0ff */
[----:B------:R-:W-:Y:S01]  /*4680*/  LOP3.LUT R5, R3, 0x180, RZ, 0xc0, !PT ;  /* 0x0000018003057812 */ /* 0x000fe200078ec0ff */
[----:B------:R-:W-:Y:S01]  /*4690*/  HFMA2 R191, -RZ, RZ, 0, 0 ;  /* 0x00000000ffbf7431 */ /* 0x000fe200000001ff */
[----:B------:R-:W-:Y:S01]  /*46a0*/  LOP3.LUT R79, R79, 0x600000, RZ, 0xc0, !PT ;  /* 0x006000004f4f7812 */ /* 0x000fe200078ec0ff */
[----:B------:R-:W-:Y:S01]  /*46b0*/  UIADD3 UR4, UPT, UPT, UR49, 0x8200, URZ ;  /* 0x0000820031047890 */ /* 0x000fe2000fffe0ff */
[----:B------:R-:W-:Y:S01]  /*46c0*/  LOP3.LUT R172, R5, 0x30, R172, 0xf8, !PT ;  /* 0x0000003005ac7812 */ /* 0x000fe200078ef8ac */
[----:B------:R-:W-:Y:S01]  /*46d0*/  IMAD.MOV.U32 R76, RZ, RZ, RZ ;  /* 0x000000ffff4c7224 */ /* 0x000fe200078e00ff */
[----:B------:R-:W2:Y:S01]  /*46e0*/  LDC R74, c[0x0][0xb0c] ;  /* 0x0002c300ff4a7b82 */ /* 0x000ea20000000800 */
[----:B------:R-:W-:-:S02]  /*46f0*/  LOP3.LUT R185, R185, 0x4, RZ, 0xc0, !PT ;  /* 0x00000004b9b97812 */ /* 0x000fc400078ec0ff */
[----:B------:R-:W-:Y:S02]  /*4700*/  CS2R R182, SRZ ;  /* 0x0000000000b67805 */ /* 0x000fe4000001ff00 */
[----:B------:R-:W-:Y:S02]  /*4710*/  LOP3.LUT R172, R172, 0x1e40, R3, 0xf8, !PT ;  /* 0x00001e40acac7812 */ /* 0x000fe400078ef803 */
[----:B------:R-:W-:Y:S02]  /*4720*/  CS2R R180, SRZ ;  /* 0x0000000000b47805 */ /* 0x000fe4000001ff00 */
[----:B------:R-:W-:Y:S01]  /*4730*/  IADD3 R184, PT, PT, -R185, 0x2, RZ ;  /* 0x00000002b9b87810 */ /* 0x000fe20007ffe1ff */
[----:B------:R-:W-:Y:S01]  /*4740*/  IMAD.MOV R176, RZ, RZ, -R187 ;  /* 0x000000ffffb07224 */ /* 0x000fe200078e0abb */
[----:B------:R-:W-:Y:S01]  /*4750*/  MOV R188, UR4 ;  /* 0x0000000400bc7c02 */ /* 0x000fe20008000f00 */
[----:B------:R-:W4:Y:S01]  /*4760*/  LDC R174, c[0x0][0xb20] ;  /* 0x0002c800ffae7b82 */ /* 0x000f220000000800 */
[----:B------:R-:W3:Y:S01]  /*4770*/  LDS R0, [UR49+0x100] ;  /* 0x00010031ff007984 */ /* 0x000ee20008000800 */
[----:B------:R-:W-:Y:S01]  /*4780*/  VIADD R186, R172, UR49 ;  /* 0x00000031acba7c36 */ /* 0x000fe20008000000 */
[----:B------:R-:W1:Y:S01]  /*4790*/  LDCU.64 UR52, c[0x0][0x348] ;  /* 0x00006900ff3477ac */ /* 0x000e620008000a00 */
[----:B------:R-:W-:-:S02]  /*47a0*/  IMAD.MOV R175, RZ, RZ, -R185 ;  /* 0x000000ffffaf7224 */ /* 0x000fc400078e0ab9 */
[----:B------:R-:W-:Y:S01]  /*47b0*/  VIADD R186, R186, 0x200 ;  /* 0x00000200baba7836 */ /* 0x000fe20000000000 */
[----:B------:R-:W1:Y:S01]  /*47c0*/  LDCU.64 UR38, c[0x0][0x888] ;  /* 0x00011100ff2677ac */ /* 0x000e620008000a00 */
[----:B------:R-:W1:Y:S01]  /*47d0*/  LDC R73, c[0x0][0xb30] ;  /* 0x0002cc00ff497b82 */ /* 0x000e620000000800 */
[----:B------:R-:W1:Y:S01]  /*47e0*/  LDCU.64 UR44, c[0x0][0x890] ;  /* 0x00011200ff2c77ac */ /* 0x000e620008000a00 */
[----:B------:R-:W-:-:S06]  /*47f0*/  UIADD3 UR48, UPT, UPT, UR49, 0x200, URZ ;  /* 0x0000020031307890 */ /* 0x000fcc000fffe0ff */
[----:B------:R-:W1:Y:S08]  /*4800*/  LDC.64 R168, c[0x0][0xb10] ;  /* 0x0002c400ffa87b82 */ /* 0x000e700000000a00 */
[----:B------:R-:W1:Y:S08]  /*4810*/  LDC.64 R70, c[0x0][0xb18] ;  /* 0x0002c600ff467b82 */ /* 0x000e700000000a00 */
[----:B------:R-:W1:Y:S08]  /*4820*/  LDC.64 R68, c[0x0][0xb28] ;  /* 0x0002ca00ff447b82 */ /* 0x000e700000000a00 */
[----:B------:R-:W1:Y:S01]  /*4830*/  LDC.64 R166, c[0x0][0x8b0] ;  /* 0x00022c00ffa67b82 */ /* 0x000e620000000a00 */
[----:B---3--:R-:W-:-:S07]  /*4840*/  IMAD.IADD R79, R0, 0x1, R79 ;  /* 0x00000001004f7824 */ /* 0x008fce00078e024f */
[----:B------:R-:W3:Y:S08]  /*4850*/  LDC.64 R164, c[0x0][0x8a8] ;  /* 0x00022a00ffa47b82 */ /* 0x000ef00000000a00 */
[----:B--2-4-:R-:W1:Y:S02]  /*4860*/  LDC R178, c[0x0][0x374] ;  /* 0x0000dd00ffb27b82 */ /* 0x014e640000000800 */
.L_x_123:
[C---:B------:R-:W-:Y:S02]  /*4870*/  LEA R0, R191.reuse, UR49, 0x3 ;  /* 0x00000031bf007c11 */ /* 0x040fe4000f8e18ff */
[----:B------:R-:W-:Y:S02]  /*4880*/  SHF.L.U32 R3, R182, 0x1f, RZ ;  /* 0x0000001fb6037819 */ /* 0x000fe400000006ff */
[----:B------:R-:W-:Y:S02]  /*4890*/  LEA R16, R191, UR49, 0x4 ;  /* 0x00000031bf107c11 */ /* 0x000fe4000f8e20ff */
[----:B------:R-:W2:Y:S02]  /*48a0*/  SYNCS.PHASECHK.TRANS64.TRYWAIT P0, [R0+URZ+0x70], R3 ;  /* 0x00007003000075a7 */ /* 0x000ea400080011ff */
[----:B-12---:R-:W-:Y:S05]  /*48b0*/  @!P0 BRA `(.L_x_79) ;  /* 0x0000006c00288947 */ /* 0x006fea0003800000 */
.L_x_159:
[----:B------:R-:W4:Y:S01]  /*48c0*/  LDC.64 R12, c[0x0][0xb10] ;  /* 0x0002c400ff0c7b82 */ /* 0x000f220000000a00 */
[----:B------:R-:W3:Y:S01]  /*48d0*/  LDS.128 R16, [R16+0xe0] ;  /* 0x0000e00010107984 */ /* 0x000ee20000000c00 */
[----:B-1----:R-:W-:Y:S01]  /*48e0*/  ISETP.NE.AND P1, PT, R73, 0x1, PT ;  /* 0x000000014900780c */ /* 0x002fe20003f25270 */
[----:B--2---:R-:W-:Y:S01]  /*48f0*/  VIADD R0, R0, 0x80 ;  /* 0x0000008000007836 */ /* 0x004fe20000000000 */
[----:B------:R-:W-:Y:S04]  /*4900*/  ISETP.GE.AND P0, PT, R72, 0x1, PT ;  /* 0x000000014800780c */ /* 0x000fe80003f06270 */
[----:B------:R-:W1:Y:S01]  /*4910*/  LDC.64 R10, c[0x0][0xb18] ;  /* 0x0002c600ff0a7b82 */ /* 0x000e620000000a00 */
[----:B------:R-:W-:Y:S01]  /*4920*/  PRMT R0, RZ, 0x654, R0 ;  /* 0x00000654ff007816 */ /* 0x000fe20000000000 */
[----:B------:R-:W-:Y:S01]  /*4930*/  @!PT LDS RZ, [RZ] ;  /* 0x00000000fffff984 */ /* 0x000fe20000000800 */
[----:B------:R-:W-:Y:S01]  /*4940*/  @!PT LDS RZ, [RZ] ;  /* 0x00000000fffff984 */ /* 0x000fe20000000800 */
[----:B------:R-:W-:Y:S01]  /*4950*/  @!PT LDS RZ, [RZ] ;  /* 0x00000000fffff984 */ /* 0x000fe20000000800 */
[----:B------:R-:W-:Y:S01]  /*4960*/  @!PT LDS RZ, [RZ] ;  /* 0x00000000fffff984 */ /* 0x000fe20000000800 */
[----:B------:R2:W-:Y:S06]  /*4970*/  MEMBAR.ALL.CTA ;  /* 0x0000000000007992 */ /* 0x0005ec0000008000 */
[----:B--2---:R-:W2:Y:S01]  /*4980*/  FENCE.VIEW.ASYNC.S ;  /* 0x00000000000073c6 */ /* 0x004ea20000000000 */
[----:B------:R-:W1:Y:S08]  /*4990*/  @!P1 LDC R14, c[0x0][0xb20] ;  /* 0x0002c800ff0e9b82 */ /* 0x000e700000000800 */
[----:B------:R-:W1:Y:S01]  /*49a0*/  @!P1 LDC R9, c[0x0][0xb0c] ;  /* 0x0002c300ff099b82 */ /* 0x000e620000000800 */
[----:B--2---:R2:W-:Y:S01]  /*49b0*/  SYNCS.ARRIVE.TRANS64.RED.A1T0 RZ, [R0+URZ], RZ ;  /* 0x000000ff00ff79a7 */ /* 0x0045e200081004ff */
[----:B---3--:R-:W-:Y:S04]  /*49c0*/  LOP3.LUT P4, RZ, R18, 0x1, RZ, 0xc0, !PT ;  /* 0x0000000112ff7812 */ /* 0x008fe8000788c0ff */
[----:B------:R-:W-:Y:S09]  /*49d0*/  P2R R190, PR, RZ, 0x10 ;  /* 0x00000010ffbe7803 */ /* 0x000ff20000000000 */
[----:B------:R-:W-:Y:S02]  /*49e0*/  @P4 MOV R77, R16 ;  /* 0x00000010004d4202 */ /* 0x000fe40000000f00 */
[----:B------:R-:W-:Y:S01]  /*49f0*/  @P4 LOP3.LUT R75, R17, 0xffff, RZ, 0xc0, !PT ;  /* 0x0000ffff114b4812 */ /* 0x000fe200078ec0ff */
[----:B--2-4-:R-:W-:Y:S06]  /*4a00*/  @!P0 BRA `(.L_x_80) ;  /* 0x0000000000a48947 */ /* 0x014fec0003800000 */
[----:B------:R-:W-:Y:S01]  /*4a10*/  IMAD.HI.U32 R23, R178, R71, RZ ;  /* 0x00000047b2177227 */ /* 0x000fe200078e00ff */
[----:B------:R-:W-:Y:S02]  /*4a20*/  ISETP.NE.AND P0, PT, R70, 0x1, PT ;  /* 0x000000014600780c */ /* 0x000fe40003f05270 */
[----:B------:R-:W-:Y:S01]  /*4a30*/  ISETP.NE.AND P2, PT, R72, 0x1, PT ;  /* 0x000000014800780c */ /* 0x000fe20003f45270 */
[----:B------:R-:W-:Y:S01]  /*4a40*/  IMAD.HI.U32 R22, R177, R168, RZ ;  /* 0x000000a8b1167227 */ /* 0x000fe200078e00ff */
[----:B------:R-:W-:Y:S02]  /*4a50*/  SHF.R.U32.HI R23, RZ, R174, R23 ;  /* 0x000000aeff177219 */ /* 0x000fe40000011617 */
[----:B------:R-:W-:Y:S01]  /*4a60*/  ISETP.NE.AND P3, PT, R74, 0x1, PT ;  /* 0x000000014a00780c */ /* 0x000fe20003f65270 */
[----:B------:R-:W-:Y:S01]  /*4a70*/  IMAD.HI.U32 R26, R77, R168, RZ ;  /* 0x000000a84d1a7227 */ /* 0x000fe200078e00ff */
[----:B------:R-:W-:Y:S02]  /*4a80*/  SHF.R.U32.HI R22, RZ, R169, R22 ;  /* 0x000000a9ff167219 */ /* 0x000fe40000011616 */
[----:B------:R-:W-:Y:S01]  /*4a90*/  SEL R3, R178, R23, !P0 ;  /* 0x00000017b2037207 */ /* 0x000fe20004000000 */
[----:B------:R-:W-:Y:S01]  /*4aa0*/  IMAD.HI.U32 R23, R75, R71, RZ ;  /* 0x000000474b177227 */ /* 0x000fe200078e00ff */
[----:B------:R-:W-:Y:S02]  /*4ab0*/  SEL R7, R177, R22, !P3 ;  /* 0x00000016b1077207 */ /* 0x000fe40005800000 */
[----:B------:R-:W-:Y:S01]  /*4ac0*/  SHF.R.U32.HI R26, RZ, R169, R26 ;  /* 0x000000a9ff1a7219 */ /* 0x000fe2000001161a */
[-C--:B------:R-:W-:Y:S04]  /*4ad0*/  IMAD.HI.U32 R22, R3, R68.reuse, RZ ;  /* 0x0000004403167227 */ /* 0x080fe800078e00ff */
[----:B------:R-:W-:Y:S01]  /*4ae0*/  IMAD.HI.U32 R24, R7, R68, RZ ;  /* 0x0000004407187227 */ /* 0x000fe200078e00ff */
[-C--:B------:R-:W-:Y:S02]  /*4af0*/  @P2 SHF.R.U32.HI R3, RZ, R69.reuse, R22 ;  /* 0x00000045ff032219 */ /* 0x080fe40000011616 */
[----:B------:R-:W-:Y:S02]  /*4b00*/  SHF.R.U32.HI R22, RZ, R174, R23 ;  /* 0x000000aeff167219 */ /* 0x000fe40000011617 */
[----:B------:R-:W-:Y:S01]  /*4b10*/  @P2 SHF.R.U32.HI R7, RZ, R69, R24 ;  /* 0x00000045ff072219 */ /* 0x000fe20000011618 */
[C---:B------:R-:W-:Y:S01]  /*4b20*/  IMAD R2, R72.reuse, R3, RZ ;  /* 0x0000000348027224 */ /* 0x040fe200078e02ff */
[----:B------:R-:W-:Y:S02]  /*4b30*/  SEL R5, R75, R22, !P0 ;  /* 0x000000164b057207 */ /* 0x000fe40004000000 */
[----:B------:R-:W-:Y:S01]  /*4b40*/  SEL R3, R77, R26, !P3 ;  /* 0x0000001a4d037207 */ /* 0x000fe20005800000 */
[----:B------:R-:W-:Y:S01]  /*4b50*/  IMAD R4, R72, R7, RZ ;  /* 0x0000000748047224 */ /* 0x000fe200078e02ff */
[C---:B------:R-:W-:Y:S01]  /*4b60*/  ISETP.GE.AND P0, PT, R5.reuse, R2, PT ;  /* 0x000000020500720c */ /* 0x040fe20003f06270 */
[----:B------:R-:W-:Y:S03]  /*4b70*/  IMAD.HI.U32 R6, R5, R68, RZ ;  /* 0x0000004405067227 */ /* 0x000fe600078e00ff */
[----:B------:R-:W-:Y:S01]  /*4b80*/  ISETP.GE.OR P0, PT, R3, R4, P0 ;  /* 0x000000040300720c */ /* 0x000fe20000706670 */
[----:B------:R-:W-:Y:S01]  /*4b90*/  IMAD.MOV R4, RZ, RZ, -R3 ;  /* 0x000000ffff047224 */ /* 0x000fe200078e0a03 */
[-C--:B------:R-:W-:Y:S03]  /*4ba0*/  SHF.R.U32.HI R6, RZ, R69.reuse, R6 ;  /* 0x00000045ff067219 */ /* 0x080fe60000011606 */
[----:B------:R-:W-:Y:S01]  /*4bb0*/  IMAD R77, R74, R4, R77 ;  /* 0x000000044a4d7224 */ /* 0x000fe200078e024d */
[----:B------:R-:W-:Y:S05]  /*4bc0*/  SEL R15, R5, R6, !P2 ;  /* 0x00000006050f7207 */ /* 0x000fea0005000000 */
[----:B------:R-:W-:Y:S02]  /*4bd0*/  IMAD.MOV R6, RZ, RZ, -R15 ;  /* 0x000000ffff067224 */ /* 0x000fe400078e0a0f */
[C---:B------:R-:W-:Y:S04]  /*4be0*/  @!P0 IMAD.HI.U32 R2, R3.reuse, R68, RZ ;  /* 0x0000004403028227 */ /* 0x040fe800078e00ff */
[----:B------:R-:W-:Y:S01]  /*4bf0*/  IMAD R6, R72, R6, R5 ;  /* 0x0000000648067224 */ /* 0x000fe200078e0205 */
[----:B------:R-:W-:Y:S04]  /*4c00*/  @!P0 SHF.R.U32.HI R2, RZ, R69, R2 ;  /* 0x00000045ff028219 */ /* 0x000fe80000011602 */
[----:B------:R-:W-:Y:S02]  /*4c10*/  @!P0 SEL R0, R3, R2, !P2 ;  /* 0x0000000203008207 */ /* 0x000fe40005000000 */
[----:B------:R-:W-:Y:S02]  /*4c20*/  IADD3 R2, PT, PT, -R5, RZ, RZ ;  /* 0x000000ff05027210 */ /* 0x000fe40007ffe1ff */
[----:B------:R-:W-:Y:S01]  /*4c30*/  @!P0 IADD3 R8, PT, PT, R15, -R0, RZ ;  /* 0x800000000f088210 */ /* 0x000fe20007ffe0ff */
[----:B------:R-:W-:Y:S02]  /*4c40*/  @!P0 IMAD R0, R7, R6, R0 ;  /* 0x0000000607008224 */ /* 0x000fe400078e0200 */
[----:B------:R-:W-:Y:S02]  /*4c50*/  IMAD R75, R70, R2, R75 ;  /* 0x00000002464b7224 */ /* 0x000fe400078e024b */
[----:B------:R-:W-:Y:S02]  /*4c60*/  @!P0 IMAD R5, R8, R72, R3 ;  /* 0x0000004808058224 */ /* 0x000fe400078e0203 */
[----:B------:R-:W-:Y:S04]  /*4c70*/  @!P0 IMAD.MOV.U32 R3, RZ, RZ, R0 ;  /* 0x000000ffff038224 */ /* 0x000fe800078e0000 */
[----:B------:R-:W-:Y:S02]  /*4c80*/  IMAD R77, R3, R74, R77 ;  /* 0x0000004a034d7224 */ /* 0x000fe400078e024d */
[----:B------:R-:W-:Y:S07]  /*4c90*/  IMAD R75, R5, R70, R75 ;  /* 0x00000046054b7224 */ /* 0x000fee00078e024b */
.L_x_80:
[----:B-1----:R-:W-:Y:S01]  /*4ca0*/  @!P1 ISETP.NE.AND P0, PT, R10, 0x1, PT ;  /* 0x000000010a00980c */ /* 0x002fe20003f05270 */
[----:B------:R-:W-:Y:S01]  /*4cb0*/  @!P1 IMAD.HI.U32 R0, R77, R12, RZ ;  /* 0x0000000c4d009227 */ /* 0x000fe200078e00ff */
[----:B------:R-:W-:Y:S01]  /*4cc0*/  @!P1 ISETP.NE.AND P2, PT, R9, 0x1, PT ;  /* 0x000000010900980c */ /* 0x000fe20003f45270 */
[----:B------:R-:W-:Y:S01]  /*4cd0*/  ULOP3.LUT UP0, URZ, UR48, 0x1b0, URZ, 0xc0, !UPT ;  /* 0x000001b030ff7892 */ /* 0x000fe2000f80c0ff */
[----:B------:R-:W-:Y:S01]  /*4ce0*/  R2UR UR42, R21 ;  /* 0x00000000152a72ca */ /* 0x000fe200000e0000 */
[----:B------:R-:W-:Y:S01]  /*4cf0*/  @!P1 IMAD.HI.U32 R3, R75, R11, RZ ;  /* 0x0000000b4b039227 */ /* 0x000fe200078e00ff */
[----:B------:R-:W-:Y:S02]  /*4d00*/  @!P1 SHF.R.U32.HI R0, RZ, R13, R0 ;  /* 0x0000000dff009219 */ /* 0x000fe40000011600 */
[----:B------:R-:W-:Y:S01]  /*4d10*/  R2UR UR41, R20 ;  /* 0x00000000142972ca */ /* 0x000fe200000e0000 */
[----:B------:R-:W-:Y:S01]  /*4d20*/  VIADD R191, R191, 0x1 ;  /* 0x00000001bfbf7836 */ /* 0x000fe20000000000 */
[----:B------:R-:W-:Y:S02]  /*4d30*/  @!P1 SHF.R.U32.HI R2, RZ, R14, R3 ;  /* 0x0000000eff029219 */ /* 0x000fe40000011603 */
[----:B------:R-:W-:Y:S02]  /*4d40*/  @!P1 SEL R3, R77, R0, !P2 ;  /* 0x000000004d039207 */ /* 0x000fe40005000000 */
[----:B------:R-:W-:Y:S02]  /*4d50*/  @!P1 SEL R2, R75, R2, !P0 ;  /* 0x000000024b029207 */ /* 0x000fe40004000000 */
[----:B------:R-:W-:Y:S01]  /*4d60*/  @P4 SHF.R.U32.HI R179, RZ, 0x10, R17 ;  /* 0x00000010ffb34819 */ /* 0x000fe20000011611 */
[----:B------:R-:W-:Y:S02]  /*4d70*/  USHF.L.U32 UR42, UR42, 0x7, URZ ;  /* 0x000000072a2a7899 */ /* 0x000fe400080006ff */
[----:B------:R-:W-:Y:S02]  /*4d80*/  @!P1 IMAD.IADD R0, R2, 0x1, -R3 ;  /* 0x0000000102009824 */ /* 0x000fe400078e0a03 */
[----:B------:R-:W-:Y:S01]  /*4d90*/  @!P1 IMAD.IADD R2, R3, 0x1, -R2 ;  /* 0x0000000103029824 */ /* 0x000fe200078e0a02 */
[----:B------:R-:W-:Y:S01]  /*4da0*/  USHF.L.U32 UR41, UR41, 0x8, URZ ;  /* 0x0000000829297899 */ /* 0x000fe200080006ff */
[----:B------:R-:W-:Y:S02]  /*4db0*/  @!P1 IMAD R77, R0, R9, R77 ;  /* 0x00000009004d9224 */ /* 0x000fe400078e024d */
[----:B------:R-:W-:Y:S01]  /*4dc0*/  @!P1 IMAD R75, R2, R10, R75 ;  /* 0x0000000a024b9224 */ /* 0x000fe200078e024b */
[----:B------:R-:W-:Y:S08]  /*4dd0*/  BRA.U !UP0, `(.L_x_81) ;  /* 0x0000000108407547 */ /* 0x000ff0000b800000 */
[----:B------:R-:W1:Y:S01]  /*4de0*/  LDCU.64 UR8, c[0x4][0x88] ;  /* 0x01001100ff0877ac */ /* 0x000e620008000a00 */
[----:B------:R-:W-:Y:S01]  /*4df0*/  MOV R3, 0x0 ;  /* 0x0000000000037802 */ /* 0x000fe20000000f00 */
[----:B------:R-:W-:Y:S02]  /*4e00*/  HFMA2 R12, -RZ, RZ, 0, 5.9604644775390625e-08 ;  /* 0x00000001ff0c7431 */ /* 0x000fe400000001ff */
[----:B------:R-:W-:Y:S02]  /*4e10*/  IMAD.MOV.U32 R8, RZ, RZ, 0x70 ;  /* 0x00000070ff087424 */ /* 0x000fe400078e00ff */
[----:B------:R-:W-:Y:S01]  /*4e20*/  IMAD.MOV.U32 R13, RZ, RZ, RZ ;  /* 0x000000ffff0d7224 */ /* 0x000fe200078e00ff */
[----:B------:R-:W2:Y:S01]  /*4e30*/  LDCU.64 UR6, c[0x4][0x90] ;  /* 0x01001200ff0677ac */ /* 0x000ea20008000a00 */
[----:B------:R-:W3:Y:S01]  /*4e40*/  LDC.64 R2, c[0x4][R3] ;  /* 0x0100000003027b82 */ /* 0x000ee20000000a00 */
[----:B------:R-:W4:Y:S01]  /*4e50*/  LDCU.64 UR4, c[0x4][0x8] ;  /* 0x01000100ff0477ac */ /* 0x000f220008000a00 */
[----:B-1----:R-:W-:Y:S01]  /*4e60*/  MOV R5, UR9 ;  /* 0x0000000900057c02 */ /* 0x002fe20008000f00 */
[----:B------:R-:W-:Y:S01]  /*4e70*/  IMAD.U32 R4, RZ, RZ, UR8 ;  /* 0x00000008ff047e24 */ /* 0x000fe2000f8e00ff */
[----:B--2---:R-:W-:Y:S01]  /*4e80*/  MOV R7, UR7 ;  /* 0x0000000700077c02 */ /* 0x004fe20008000f00 */
[----:B------:R-:W-:Y:S01]  /*4e90*/  IMAD.U32 R6, RZ, RZ, UR6 ;  /* 0x00000006ff067e24 */ /* 0x000fe2000f8e00ff */
[----:B----4-:R-:W-:Y:S01]  /*4ea0*/  MOV R11, UR5 ;  /* 0x00000005000b7c02 */ /* 0x010fe20008000f00 */
[----:B------:R-:W-:Y:S02]  /*4eb0*/  IMAD.U32 R10, RZ, RZ, UR4 ;  /* 0x00000004ff0a7e24 */ /* 0x000fe4000f8e00ff */
[----:B------:R-:W-:Y:S07]  /*4ec0*/  LEPC R20, `(.L_x_81) ;  /* 0x000000001014794e */ /* 0x000fee0000000000 */
[----:B---3-5:R-:W-:Y:S05]  /*4ed0*/  CALL.ABS.NOINC R2 ;  /* 0x0000000002007343 */ /* 0x028fea0003c00000 */
.L_x_81:
[----:B------:R-:W-:Y:S01]  /*4ee0*/  LOP3.LUT P0, RZ, R188, 0x1b0, RZ, 0xc0, !PT ;  /* 0x000001b0bcff7812 */ /* 0x000fe2000780c0ff */
[----:B------:R-:W-:Y:S11]  /*4ef0*/  BSSY.RECONVERGENT B6, `(.L_x_82) ;  /* 0x0000013000067945 */ /* 0x000ff60003800200 */
[----:B------:R-:W-:Y:S01]  /*4f00*/  @!UPT UIADD3 URZ, UPT, UPT, URZ, URZ, URZ ;  /* 0x000000fffffff290 */ /* 0x000fe2000fffe0ff */
[----:B------:R-:W-:Y:S05]  /*4f10*/  @!P0 BRA `(.L_x_83) ;  /* 0x0000000000408947 */ /* 0x000fea0003800000 */
        /* <DEDUP_REMOVED lines=16> */
.L_x_83:
[----:B------:R-:W-:Y:S05]  /*5020*/  BSYNC.RECONVERGENT B6 ;  /* 0x0000000000067941 */ /* 0x000fea0003800200 */
.L_x_82:
[----:B------:R-:W-:Y:S01]  /*5030*/  ISETP.NE.U32.AND P4, PT, R166, RZ, PT ;  /* 0x000000ffa600720c */ /* 0x000fe20003f85070 */
[----:B------:R-:W-:Y:S01]  /*5040*/  UISETP.NE.AND UP2, UPT, UR50, URZ, UPT ;  /* 0x000000ff3200728c */ /* 0x000fe2000bf45270 */
[----:B------:R-:W-:Y:S01]  /*5050*/  ISETP.NE.U32.AND P2, PT, RZ, UR38, PT ;  /* 0x00000026ff007c0c */ /* 0x000fe2000bf45070 */
[----:B------:R-:W-:Y:S01]  /*5060*/  UISETP.NE.U32.AND UP1, UPT, UR44, URZ, UPT ;  /* 0x000000ff2c00728c */ /* 0x000fe2000bf25070 */
[----:B------:R-:W-:Y:S01]  /*5070*/  ISETP.NE.AND.EX P4, PT, R167, RZ, PT, P4 ;  /* 0x000000ffa700720c */ /* 0x000fe20003f85340 */
[----:B------:R-:W-:Y:S01]  /*5080*/  UPLOP3.LUT UP0, UPT, UPT, UPT, UPT, 0x40, 0x4 ;  /* 0x000000000004789c */ /* 0x000fe20003f0e870 */
[----:B------:R-:W-:Y:S01]  /*5090*/  ISETP.NE.AND.EX P2, PT, RZ, UR39, PT, P2 ;  /* 0x00000027ff007c0c */ /* 0x000fe2000bf45320 */
[----:B------:R-:W-:Y:S01]  /*50a0*/  UISETP.NE.AND.EX UP1, UPT, UR45, URZ, UPT, UP1 ;  /* 0x000000ff2d00728c */ /* 0x000fe2000bf25310 */
[----:B------:R-:W-:Y:S04]  /*50b0*/  PLOP3.LUT P1, PT, PT, PT, UP2, 0x80, 0x8 ;  /* 0x000000000008781c */ /* 0x000fe80003f2f028 */
[----:B------:R-:W-:Y:S06]  /*50c0*/  @UP2 UPLOP3.LUT UP0, UPT, UPT, UPT, UP1, 0x80, 0x8 ;  /* 0x000000000008289c */ /* 0x000fec0003f0f010 */
[----:B------:R-:W-:Y:S01]  /*50d0*/  PLOP3.LUT P0, PT, PT, PT, UP0, 0x80, 0x8 ;  /* 0x000000000008781c */ /* 0x000fe20003f0f008 */
[----:B------:R-:W-:Y:S01]  /*50e0*/  @!UPT UIADD3 URZ, UPT, UPT, URZ, URZ, URZ ;  /* 0x000000fffffff290 */ /* 0x000fe2000fffe0ff */
[----:B------:R-:W-:Y:S11]  /*50f0*/  BRA.U !UP1, `(.L_x_84) ;  /* 0x0000000109387547 */ /* 0x000ff6000b800000 */
[----:B------:R-:W-:Y:S01]  /*5100*/  UISETP.NE.U32.AND UP0, UPT, UR38, URZ, UPT ;  /* 0x000000ff2600728c */ /* 0x000fe2000bf05070 */
[----:B------:R-:W-:Y:S02]  /*5110*/  HFMA2 R0, -RZ, RZ, 0, 5.9604644775390625e-08 ;  /* 0x00000001ff007431 */ /* 0x000fe400000001ff */
[----:B------:R-:W-:Y:S01]  /*5120*/  IMAD.MOV.U32 R171, RZ, RZ, 0x1 ;  /* 0x00000001ffab7424 */ /* 0x000fe200078e00ff */
[----:B------:R-:W-:Y:S06]  /*5130*/  UISETP.NE.AND.EX UP0, UPT, UR39, URZ, UPT, UP0 ;  /* 0x000000ff2700728c */ /* 0x000fec000bf05300 */
[----:B------:R-:W-:Y:S05]  /*5140*/  PLOP3.LUT P3, PT, PT, PT, UP0, 0x80, 0x8 ;  /* 0x000000000008781c */ /* 0x000fea0003f6f008 */
[----:B------:R-:W1:Y:S01]  /*5150*/  @UP0 LDCU.64 UR6, c[0x0][0x888] ;  /* 0x00011100ff0607ac */ /* 0x000e620008000a00 */
[----:B------:R-:W-:Y:S07]  /*5160*/  @UP0 UIMAD UR4, UR36, UR44, URZ ;  /* 0x0000002c240402a4 */ /* 0x000fee000f8e02ff */
[----:B------:R-:W-:Y:S01]  /*5170*/  @!P3 PRMT R171, R0, 0x7610, R171 ;  /* 0x0000761000abb816 */ /* 0x000fe200000000ab */
[----:B-1----:R-:W-:Y:S03]  /*5180*/  @UP0 UIMAD.WIDE UR6, UR4, 0x4, UR6 ;  /* 0x00000004040608a5 */ /* 0x002fe6000f8e0206 */
[----:B------:R-:W1:Y:S03]  /*5190*/  @!UP0 LDCU UR4, c[0x0][0x880] ;  /* 0x00011000ff0487ac */ /* 0x000e660008000800 */
[----:B------:R-:W-:Y:S01]  /*51a0*/  IMAD.U32 R2, RZ, RZ, UR6 ;  /* 0x00000006ff027e24 */ /* 0x000fe2000f8e00ff */
[----:B------:R-:W-:Y:S05]  /*51b0*/  MOV R3, UR7 ;  /* 0x0000000700037c02 */ /* 0x000fea0008000f00 */
[----:B-----5:R2:W5:Y:S02]  /*51c0*/  @P3 LDG.E R81, desc[UR46][R2.64] ;  /* 0x0000002e02513981 */ /* 0x020564000c1e1900 */
[----:B-12---:R-:W-:Y:S02]  /*51d0*/  @!P3 IMAD.U32 R81, RZ, RZ, UR4 ;  /* 0x00000004ff51be24 */ /* 0x006fe4000f8e00ff */
.L_x_84:
[----:B------:R-:W-:Y:S05]  /*51e0*/  @!P4 BRA `(.L_x_85) ;  /* 0x000000000020c947 */ /* 0x000fea0003800000 */
[----:B------:R-:W-:Y:S04]  /*51f0*/  ISETP.NE.U32.AND P3, PT, R164, RZ, PT ;  /* 0x000000ffa400720c */ /* 0x000fe80003f65070 */
[----:B------:R-:W-:Y:S11]  /*5200*/  ISETP.NE.AND.EX P3, PT, R165, RZ, PT, P3 ;  /* 0x000000ffa500720c */ /* 0x000ff60003f65330 */
[----:B------:R-:W-:Y:S02]  /*5210*/  @!UPT UIADD3 URZ, UPT, UPT, URZ, URZ, URZ ;  /* 0x000000fffffff290 */ /* 0x000fe4000fffe0ff */
[----:B------:R-:W1:Y:S01]  /*5220*/  @P3 LDC.64 R2, c[0x0][0x8a8] ;  /* 0x00022a00ff023b82 */ /* 0x000e620000000a00 */
[----:B------:R-:W-:Y:S04]  /*5230*/  @P3 IMAD R0, R166, UR36, RZ ;  /* 0x00000024a6003c24 */ /* 0x000fe8000f8e02ff */
[----:B-1----:R-:W-:Y:S05]  /*5240*/  @P3 IMAD.WIDE R2, R0, 0x4, R2 ;  /* 0x0000000400023825 */ /* 0x002fea00078e0202 */
[----:B-----5:R1:W5:Y:S02]  /*5250*/  @P3 LDG.E R78, desc[UR46][R2.64] ;  /* 0x0000002e024e3981 */ /* 0x020364000c1e1900 */
[----:B-1----:R-:W2:Y:S02]  /*5260*/  @!P3 LDC R78, c[0x0][0x8a0] ;  /* 0x00022800ff4ebb82 */ /* 0x002ea40000000800 */
.L_x_85:
[----:B-----5:R-:W-:Y:S01]  /*5270*/  FSETP.NEU.AND P4, PT, R81, RZ, PT ;  /* 0x000000ff5100720b */ /* 0x020fe20003f8d000 */
[----:B------:R-:W-:Y:S01]  /*5280*/  BSSY B1, `(.L_x_86) ;  /* 0x0000047000017945 */ /* 0x000fe20003800000 */
[----:B------:R-:W-:Y:S01]  /*5290*/  SEL R5, RZ, 0xffffffff, P2 ;  /* 0xffffffffff057807 */ /* 0x000fe20001000000 */
[----:B------:R-:W-:Y:S01]  /*52a0*/  IMAD.MOV.U32 R196, RZ, RZ, 0x1 ;  /* 0x00000001ffc47424 */ /* 0x000fe200078e00ff */
[----:B------:R-:W-:Y:S01]  /*52b0*/  LOP3.LUT P3, RZ, R171, 0xff, RZ, 0xc0, !PT ;  /* 0x000000ffabff7812 */ /* 0x000fe2000786c0ff */
[C---:B------:R-:W-:Y:S01]  /*52c0*/  IMAD R80, R76.reuse, 0x100, R79 ;  /* 0x000001004c507824 */ /* 0x040fe200078e024f */
[----:B------:R-:W-:Y:S02]  /*52d0*/  @P1 SEL R0, RZ, 0xffffffff, P4 ;  /* 0xffffffffff001807 */ /* 0x000fe40002000000 */
[----:B------:R-:W-:Y:S02]  /*52e0*/  CS2R R162, SRZ ;  /* 0x0000000000a27805 */ /* 0x000fe4000001ff00 */
[----:B------:R-:W-:Y:S02]  /*52f0*/  LEA R3, R181, UR49, 0x3 ;  /* 0x00000031b5037c11 */ /* 0x000fe4000f8e18ff */
[----:B------:R-:W-:Y:S02]  /*5300*/  CS2R R160, SRZ ;  /* 0x0000000000a07805 */ /* 0x000fe4000001ff00 */
[----:B------:R-:W-:Y:S02]  /*5310*/  @P0 SEL R0, R5, R0, !P3 ;  /* 0x0000000005000207 */ /* 0x000fe40005800000 */
[----:B------:R-:W-:Y:S02]  /*5320*/  CS2R R158, SRZ ;  /* 0x00000000009e7805 */ /* 0x000fe4000001ff00 */
[----:B------:R-:W-:Y:S02]  /*5330*/  LEA R193, R76, UR49, 0x3 ;  /* 0x000000314cc17c11 */ /* 0x000fe4000f8e18ff */
[----:B------:R-:W-:Y:S02]  /*5340*/  CS2R R156, SRZ ;  /* 0x00000000009c7805 */ /* 0x000fe4000001ff00 */
[----:B------:R-:W-:Y:S02]  /*5350*/  @P1 LOP3.LUT R0, R0, 0x1, RZ, 0xc0, !PT ;  /* 0x0000000100001812 */ /* 0x000fe400078ec0ff */
[----:B------:R-:W-:Y:S02]  /*5360*/  CS2R R154, SRZ ;  /* 0x00000000009a7805 */ /* 0x000fe4000001ff00 */
[----:B------:R-:W-:Y:S02]  /*5370*/  SHF.L.U32 R2, R183, 0x1f, RZ ;  /* 0x0000001fb7027819 */ /* 0x000fe400000006ff */
[----:B------:R-:W-:Y:S02]  /*5380*/  CS2R R152, SRZ ;  /* 0x0000000000987805 */ /* 0x000fe4000001ff00 */
[----:B------:R-:W-:Y:S02]  /*5390*/  ISETP.NE.U32.OR P6, PT, R0, 0x1, !P1 ;  /* 0x000000010000780c */ /* 0x000fe40004fc5470 */
[----:B------:R-:W-:Y:S02]  /*53a0*/  CS2R R150, SRZ ;  /* 0x0000000000967805 */ /* 0x000fe4000001ff00 */
[----:B------:R-:W-:Y:S02]  /*53b0*/  PLOP3.LUT P2, PT, PT, PT, UP1, 0x80, 0x8 ;  /* 0x000000000008781c */ /* 0x000fe40003f4f018 */
[----:B------:R-:W-:Y:S02]  /*53c0*/  CS2R R148, SRZ ;  /* 0x0000000000947805 */ /* 0x000fe4000001ff00 */
[----:B------:R-:W-:Y:S02]  /*53d0*/  SEL R0, RZ, 0xffffffff, P4 ;  /* 0xffffffffff007807 */ /* 0x000fe40002000000 */
[----:B------:R-:W-:Y:S03]  /*53e0*/  P2R R198, PR, RZ, 0x40 ;  /* 0x00000040ffc67803 */ /* 0x000fe60000000000 */
[----:B------:R-:W-:Y:S04]  /*53f0*/  @P6 SHF.L.U32 R4, R180, 0x1f, RZ ;  /* 0x0000001fb4046819 */ /* 0x000fe800000006ff */
[----:B------:R-:W-:Y:S01]  /*5400*/  @P2 SEL R0, R5, R0, !P3 ;  /* 0x0000000005002207 */ /* 0x000fe20005800000 */
[----:B------:R-:W1:Y:S03]  /*5410*/  @P6 SYNCS.PHASECHK.TRANS64.TRYWAIT P1, [R3+URZ+0x20], R4 ;  /* 0x00002004030065a7 */ /* 0x000e6600080211ff */
[----:B------:R-:W-:Y:S04]  /*5420*/  LOP3.LUT R0, R0, 0x1, RZ, 0xc0, !PT ;  /* 0x0000000100007812 */ /* 0x000fe800078ec0ff */
[----:B------:R-:W-:Y:S04]  /*5430*/  ISETP.NE.U32.AND P5, PT, R0, 0x1, PT ;  /* 0x000000010000780c */ /* 0x000fe80003fa5070 */
[----:B------:R-:W-:Y:S01]  /*5440*/  P2R R197, PR, RZ, 0x20 ;  /* 0x00000020ffc57803 */ /* 0x000fe20000000000 */
[----:B------:R3:W4:Y:S01]  /*5450*/  SYNCS.PHASECHK.TRANS64.TRYWAIT P0, [R193+URZ+0x90], R2 ;  /* 0x00009002c10075a7 */ /* 0x00072200080011ff */
[----:B-1----:R-:W-:Y:S01]  /*5460*/  @P6 SEL R196, RZ, 0x1, !P1 ;  /* 0x00000001ffc46807 */ /* 0x002fe20004800000 */
[----:B---3--:R-:W-:Y:S06]  /*5470*/  @!P6 BRA `(.L_x_87) ;  /* 0x00000000009ce947 */ /* 0x008fec0003800000 */
[----:B------:R-:W-:Y:S01]  /*5480*/  @P5 IMAD R6, R181, 0x2000, R186 ;  /* 0x00002000b5065824 */ /* 0x000fe200078e02ba */
[----:B------:R-:W-:Y:S01]  /*5490*/  ISETP.NE.AND P1, PT, R196, RZ, PT ;  /* 0x000000ffc400720c */ /* 0x000fe20003f25270 */
[----:B------:R-:W-:Y:S01]  /*54a0*/  BSSY B0, `(.L_x_88) ;  /* 0x0000010000007945 */ /* 0x000fe20003800000 */
[----:B------:R-:W-:Y:S01]  /*54b0*/  CS2R R150, SRZ ;  /* 0x0000000000967805 */ /* 0x000fe2000001ff00 */
[--C-:B------:R-:W-:Y:S01]  /*54c0*/  @P5 IMAD R7, R187, -0x10, R6.reuse ;  /* 0xfffffff0bb075824 */ /* 0x100fe200078e0206 */
[----:B------:R-:W-:Y:S01]  /*54d0*/  CS2R R148, SRZ ;  /* 0x0000000000947805 */ /* 0x000fe2000001ff00 */
[----:B------:R-:W-:Y:S01]  /*54e0*/  @P5 IMAD R5, R185, -0x10, R6 ;  /* 0xfffffff0b9055824 */ /* 0x000fe200078e0206 */
[----:B------:R-:W-:Y:S01]  /*54f0*/  CS2R R158, SRZ ;  /* 0x00000000009e7805 */ /* 0x000fe2000001ff00 */
[----:B------:R-:W-:Y:S01]  /*5500*/  @P5 IMAD R4, R184, 0x10, R7 ;  /* 0x00000010b8045824 */ /* 0x000fe200078e0207 */
[----:B------:R-:W-:Y:S02]  /*5510*/  CS2R R156, SRZ ;  /* 0x00000000009c7805 */ /* 0x000fe4000001ff00 */
[----:B------:R-:W-:Y:S02]  /*5520*/  CS2R R154, SRZ ;  /* 0x00000000009a7805 */ /* 0x000fe4000001ff00 */
[----:B------:R-:W-:Y:S02]  /*5530*/  CS2R R152, SRZ ;  /* 0x0000000000987805 */ /* 0x000fe4000001ff00 */
[----:B------:R-:W-:Y:S02]  /*5540*/  CS2R R162, SRZ ;  /* 0x0000000000a27805 */ /* 0x000fe4000001ff00 */
[----:B------:R-:W-:Y:S01]  /*5550*/  CS2R R160, SRZ ;  /* 0x0000000000a07805 */ /* 0x000fe2000001ff00 */
[----:B------:R-:W-:Y:S06]  /*5560*/  @P1 BRA `(.L_x_89) ;  /* 0x00000000000c1947 */ /* 0x000fec0003800000 */
[----:B------:R-:W-:Y:S04]  /*5570*/  SHF.L.U32 R0, R180, 0x1f, RZ ;  /* 0x0000001fb4007819 */ /* 0x000fe800000006ff */
[----:B------:R-:W1:Y:S02]  /*5580*/  SYNCS.PHASECHK.TRANS64.TRYWAIT P1, [R3+URZ+0x20], R0 ;  /* 0x00002000030075a7 */ /* 0x000e6400080211ff */
[----:B-1----:R-:W-:Y:S05]  /*5590*/  @!P1 BRA `(.L_x_90) ;  /* 0x0000006000049947 */ /* 0x002fea0003800000 */
.L_x_89:
[----:B------:R-:W-:Y:S05]  /*55a0*/  BSYNC B0 ;  /* 0x0000000000007941 */ /* 0x000fea0003800000 */
.L_x_88:
[----:B------:R-:W-:Y:S01]  /*55b0*/  ISETP.NE.AND P1, PT, R197, RZ, PT ;  /* 0x000000ffc500720c */ /* 0x000fe20003f25270 */
[----:B-1----:R-:W-:Y:S02]  /*55c0*/  VIADD R3, R3, 0x40 ;  /* 0x0000004003037836 */ /* 0x002fe40000000000 */
[----:B------:R-:W-:Y:S02]  /*55d0*/  IMAD.U32 R0, RZ, RZ, UR37 ;  /* 0x00000025ff007e24 */ /* 0x000fe4000f8e00ff */
[----:B------:R-:W-:Y:S03]  /*55e0*/  VIADD R181, R181, 0x1 ;  /* 0x00000001b5b57836 */ /* 0x000fe60000000000 */
[----:B------:R-:W-:Y:S05]  /*55f0*/  PRMT R0, R0, 0x654, R3 ;  /* 0x0000065400007816 */ /* 0x000fea0000000003 */
[----:B------:R1:W3:Y:S04]  /*5600*/  @P1 LDS.128 R148, [R6] ;  /* 0x0000000006941984 */ /* 0x0002e80000000c00 */
[----:B------:R1:W1:Y:S04]  /*5610*/  @P1 LDS.128 R156, [R5+0x20] ;  /* 0x00002000059c1984 */ /* 0x0002680000000c00 */
[----:B------:R1:W1:Y:S04]  /*5620*/  @P1 LDS.128 R152, [R7+0x10] ;  /* 0x0000100007981984 */ /* 0x0002680000000c00 */
[----:B------:R1:W1:Y:S01]  /*5630*/  @P1 LDS.128 R160, [R4+0x10] ;  /* 0x0000100004a01984 */ /* 0x0002620000000c00 */
[C---:B------:R-:W-:Y:S01]  /*5640*/  ISETP.NE.AND P1, PT, R181.reuse, 0x4, PT ;  /* 0x00000004b500780c */ /* 0x040fe20003f25270 */
[----:B------:R-:W-:Y:S01]  /*5650*/  @!PT LDS RZ, [RZ] ;  /* 0x00000000fffff984 */ /* 0x000fe20000000800 */
[----:B------:R-:W-:Y:S01]  /*5660*/  @!PT LDS RZ, [RZ] ;  /* 0x00000000fffff984 */ /* 0x000fe20000000800 */
[----:B------:R-:W-:Y:S01]  /*5670*/  @!PT LDS RZ, [RZ] ;  /* 0x00000000fffff984 */ /* 0x000fe20000000800 */
[----:B------:R-:W-:Y:S01]  /*5680*/  @!PT LDS RZ, [RZ] ;  /* 0x00000000fffff984 */ /* 0x000fe20000000800 */
[----:B------:R5:W-:Y:S06]  /*5690*/  MEMBAR.ALL.CTA ;  /* 0x0000000000007992 */ /* 0x000bec0000008000 */
[----:B-----5:R-:W5:Y:S01]  /*56a0*/  FENCE.VIEW.ASYNC.S ;  /* 0x00000000000073c6 */ /* 0x020f620000000000 */
[----:B------:R-:W-:Y:S02]  /*56b0*/  SEL R3, RZ, 0x1, P1 ;  /* 0x00000001ff037807 */ /* 0x000fe40000800000 */
[----:B------:R-:W-:Y:S02]  /*56c0*/  SEL R181, R181, RZ, P1 ;  /* 0x000000ffb5b57207 */ /* 0x000fe40000800000 */
[----:B------:R-:W-:Y:S01]  /*56d0*/  LOP3.LUT R180, R180, R3, RZ, 0x3c, !PT ;  /* 0x00000003b4b47212 */ /* 0x000fe200078e3cff */
[----:B-----5:R1:W-:Y:S06]  /*56e0*/  SYNCS.ARRIVE.TRANS64.RED.A1T0 RZ, [R0+URZ], RZ ;  /* 0x000000ff00ff79a7 */ /* 0x0203ec00081004ff */
.L_x_87:
[----:B------:R-:W-:Y:S05]  /*56f0*/  BSYNC B1 ;  /* 0x0000000000017941 */ /* 0x000fea0003800000 */
.L_x_86:
[----:B-1----:R-:W-:Y:S04]  /*5700*/  SHF.R.U32.HI R0, RZ, 0x15, R80 ;  /* 0x00000015ff007819 */ /* 0x002fe80000011650 */
[----:B------:R-:W-:Y:S01]  /*5710*/  LOP3.LUT P1, RZ, R0, 0x3, R173, 0x48, !PT ;  /* 0x0000000300ff7812 */ /* 0x000fe200078248ad */
[----:B------:R-:W-:Y:S01]  /*5720*/  @!UPT UIADD3 URZ, UPT, UPT, URZ, URZ, URZ ;  /* 0x000000fffffff290 */ /* 0x000fe2000fffe0ff */
[----:B----4-:R-:W-:Y:S11]  /*5730*/  @P0 BRA `(.L_x_91) ;  /* 0x0000000000080947 */ /* 0x010ff60003800000 */
[----:B------:R-:W1:Y:S02]  /*5740*/  SYNCS.PHASECHK.TRANS64.TRYWAIT P0, [R193+URZ+0x90], R2 ;  /* 0x00009002c10075a7 */ /* 0x000e6400080011ff */
[----:B-1----:R-:W-:Y:S05]  /*5750*/  @!P0 BRA `(.L_x_92) ;  /* 0x0000005c00a88947 */ /* 0x002fea0003800000 */
.L_x_91:
[----:B------:R-:W-:Y:S04]  /*5760*/  BSSY.RECONVERGENT B6, `(.L_x_93) ;  /* 0x0000012000067945 */ /* 0x000fe80003800200 */
[----:B------:R-:W-:Y:S05]  /*5770*/  @!P1 BRA `(.L_x_94) ;  /* 0x0000000000409947 */ /* 0x000fea0003800000 */
[----:B------:R-:W4:Y:S01]  /*5780*/  LDCU.64 UR8, c[0x4][0x78] ;  /* 0x01000f00ff0877ac */ /* 0x000f220008000a00 */
[----:B------:R-:W-:Y:S01]  /*5790*/  MOV R3, 0x0 ;  /* 0x0000000000037802 */ /* 0x000fe20000000f00 */
[----:B------:R-:W-:Y:S02]  /*57a0*/  HFMA2 R12, -RZ, RZ, 0, 5.9604644775390625e-08 ;  /* 0x00000001ff0c7431 */ /* 0x000fe400000001ff */
[----:B------:R-:W-:Y:S02]  /*57b0*/  IMAD.MOV.U32 R8, RZ, RZ, 0x192 ;  /* 0x00000192ff087424 */ /* 0x000fe400078e00ff */
[----:B------:R-:W-:Y:S01]  /*57c0*/  IMAD.MOV.U32 R13, RZ, RZ, RZ ;  /* 0x000000ffff0d7224 */ /* 0x000fe200078e00ff */
[----:B------:R-:W5:Y:S01]  /*57d0*/  LDCU.64 UR6, c[0x4][0x80] ;  /* 0x01001000ff0677ac */ /* 0x000f620008000a00 */
[----:B-1----:R-:W1:Y:S01]  /*57e0*/  LDC.64 R2, c[0x4][R3] ;  /* 0x0100000003027b82 */ /* 0x002e620000000a00 */
[----:B------:R-:W2:Y:S01]  /*57f0*/  LDCU.64 UR4, c[0x4][0x18] ;  /* 0x01000300ff0477ac */ /* 0x000ea20008000a00 */
[----:B----4-:R-:W-:Y:S01]  /*5800*/  MOV R5, UR9 ;  /* 0x0000000900057c02 */ /* 0x010fe20008000f00 */
[----:B------:R-:W-:Y:S01]  /*5810*/  IMAD.U32 R4, RZ, RZ, UR8 ;  /* 0x00000008ff047e24 */ /* 0x000fe2000f8e00ff */
[----:B-----5:R-:W-:Y:S01]  /*5820*/  MOV R7, UR7 ;  /* 0x0000000700077c02 */ /* 0x020fe20008000f00 */
[----:B------:R-:W-:Y:S01]  /*5830*/  IMAD.U32 R6, RZ, RZ, UR6 ;  /* 0x00000006ff067e24 */ /* 0x000fe2000f8e00ff */
[----:B--2---:R-:W-:Y:S01]  /*5840*/  MOV R11, UR5 ;  /* 0x00000005000b7c02 */ /* 0x004fe20008000f00 */
[----:B------:R-:W-:Y:S02]  /*5850*/  IMAD.U32 R10, RZ, RZ, UR4 ;  /* 0x00000004ff0a7e24 */ /* 0x000fe4000f8e00ff */
[----:B------:R-:W-:Y:S07]  /*5860*/  LEPC R20, `(.L_x_94) ;  /* 0x000000001014794e */ /* 0x000fee0000000000 */
[----:B-1-3--:R-:W-:Y:S05]  /*5870*/  CALL.ABS.NOINC R2 ;  /* 0x0000000002007343 */ /* 0x00afea0003c00000 */
.L_x_94:
[----:B------:R-:W-:Y:S05]  /*5880*/  BSYNC.RECONVERGENT B6 ;  /* 0x0000000000067941 */ /* 0x000fea0003800200 */
.L_x_93:
[-C--:B---3--:R-:W-:Y:S01]  /*5890*/  F2FP.F16.E4M3.UNPACK_B R83, R148.reuse ;  /* 0x00000094ff53723e */ /* 0x088fe200020006ff */
[----:B------:R-:W-:Y:S05]  /*58a0*/  WARPSYNC.ALL ;  /* 0x0000000000007948 */ /* 0x000fea0003800000 */
[----:B------:R-:W-:Y:S01]  /*58b0*/  R2UR UR4, R80 ;  /* 0x00000000500472ca */ /* 0x000fe200000e0000 */
[--C-:B------:R-:W-:Y:S01]  /*58c0*/  HADD2.F32 R82, -RZ, R83.reuse.H0_H0 ;  /* 0x20000053ff527230 */ /* 0x100fe20000004100 */
[----:B------:R-:W-:Y:S01]  /*58d0*/  F2FP.F16.E4M3.UNPACK_B R85, R148.H1 ;  /* 0x00000094ff55723e */ /* 0x000fe200030006ff */
[----:B------:R-:W-:Y:S01]  /*58e0*/  HADD2.F32 R83, -RZ, R83.H1_H1 ;  /* 0x30000053ff537230 */ /* 0x000fe20000004100 */
[-C--:B------:R-:W-:Y:S01]  /*58f0*/  F2FP.F16.E4M3.UNPACK_B R87, R149.reuse ;  /* 0x00000095ff57723e */ /* 0x080fe200020006ff */
[----:B------:R-:W-:Y:S01]  /*5900*/  BSSY.RECONVERGENT B0, `(.L_x_95) ;  /* 0x000011d000007945 */ /* 0x000fe20003800200 */
[----:B------:R-:W-:Y:S01]  /*5910*/  F2FP.F16.E4M3.UNPACK_B R89, R149.H1 ;  /* 0x00000095ff59723e */ /* 0x000fe200030006ff */
[----:B------:R-:W-:Y:S01]  /*5920*/  HADD2.F32 R84, -RZ, R85.H0_H0 ;  /* 0x20000055ff547230 */ /* 0x000fe20000004100 */
[-C--:B------:R-:W-:Y:S01]  /*5930*/  F2FP.F16.E4M3.UNPACK_B R91, R150.reuse ;  /* 0x00000096ff5b723e */ /* 0x080fe200020006ff */
[----:B------:R-:W-:Y:S01]  /*5940*/  HADD2.F32 R88, -RZ, R87.H1_H1 ;  /* 0x30000057ff587230 */ /* 0x000fe20000004100 */
[----:B------:R-:W-:Y:S01]  /*5950*/  F2FP.F16.E4M3.UNPACK_B R93, R150.H1 ;  /* 0x00000096ff5d723e */ /* 0x000fe200030006ff */
[----:B------:R-:W-:Y:S01]  /*5960*/  HADD2.F32 R86, -RZ, R85.H1_H1 ;  /* 0x30000055ff567230 */ /* 0x000fe20000004100 */
[-C--:B------:R-:W-:Y:S01]  /*5970*/  F2FP.F16.E4M3.UNPACK_B R95, R151.reuse ;  /* 0x00000097ff5f723e */ /* 0x080fe200020006ff */
[----:B------:R-:W2:Y:S01]  /*5980*/  LDTM.x64 R4, tmem[UR4] ;  /* 0x00000004000479ee */ /* 0x000ea20008340000 */
[----:B------:R-:W-:Y:S01]  /*5990*/  F2FP.F16.E4M3.UNPACK_B R97, R151.H1 ;  /* 0x00000097ff61723e */ /* 0x000fe200030006ff */
[----:B------:R-:W-:Y:S01]  /*59a0*/  HADD2.F32 R85, -RZ, R87.H0_H0 ;  /* 0x20000057ff557230 */ /* 0x000fe20000004100 */
[-C--:B------:R-:W-:Y:S01]  /*59b0*/  F2FP.F16.E4M3.UNPACK_B R99, R152.reuse ;  /* 0x00000098ff63723e */ /* 0x080fe200020006ff */
[----:B------:R-:W-:Y:S01]  /*59c0*/  HADD2.F32 R87, -RZ, R89.H0_H0 ;  /* 0x20000059ff577230 */ /* 0x000fe20000004100 */
[----:B------:R-:W-:Y:S01]  /*59d0*/  F2FP.F16.E4M3.UNPACK_B R101, R152.H1 ;  /* 0x00000098ff65723e */ /* 0x000fe200030006ff */
[----:B------:R-:W-:Y:S01]  /*59e0*/  HADD2.F32 R92, -RZ, R91.H1_H1 ;  /* 0x3000005bff5c7230 */ /* 0x000fe20000004100 */
[----:B------:R-:W-:Y:S01]  /*59f0*/  SHF.L.U32 R199, R176, 0x4, RZ ;  /* 0x00000004b0c77819 */ /* 0x000fe200000006ff */
[----:B------:R-:W-:Y:S01]  /*5a00*/  HADD2.F32 R96, -RZ, R95.H1_H1 ;  /* 0x3000005fff607230 */ /* 0x000fe20000004100 */
[----:B------:R-:W-:Y:S01]  /*5a10*/  SHF.L.U32 R207, R175, 0x4, RZ ;  /* 0x00000004afcf7819 */ /* 0x000fe200000006ff */
[----:B------:R-:W-:Y:S01]  /*5a20*/  HADD2.F32 R100, -RZ, R99.H1_H1 ;  /* 0x30000063ff647230 */ /* 0x000fe20000004100 */
[----:B------:R-:W-:Y:S01]  /*5a30*/  IADD3 R192, PT, PT, R186, R199, RZ ;  /* 0x000000c7bac07210 */ /* 0x000fe20007ffe0ff */
[----:B------:R-:W-:Y:S01]  /*5a40*/  HADD2.F32 R90, -RZ, R89.H1_H1 ;  /* 0x30000059ff5a7230 */ /* 0x000fe20000004100 */
[----:B------:R-:W-:Y:S01]  /*5a50*/  SHF.L.U32 R205, R184, 0x4, RZ ;  /* 0x00000004b8cd7819 */ /* 0x000fe200000006ff */
[----:B------:R-:W-:Y:S01]  /*5a60*/  HADD2.F32 R89, -RZ, R91.H0_H0 ;  /* 0x2000005bff597230 */ /* 0x000fe20000004100 */
[-C--:B------:R-:W-:Y:S01]  /*5a70*/  F2FP.F16.E4M3.UNPACK_B R103, R153.reuse ;  /* 0x00000099ff67723e */ /* 0x080fe200020006ff */
[--C-:B------:R-:W-:Y:S01]  /*5a80*/  HADD2.F32 R91, -RZ, R93.reuse.H0_H0 ;  /* 0x2000005dff5b7230 */ /* 0x100fe20000004100 */
[----:B------:R-:W-:Y:S01]  /*5a90*/  IADD3 R194, PT, PT, R205, R192, RZ ;  /* 0x000000c0cdc27210 */ /* 0x000fe20007ffe0ff */
[----:B------:R-:W-:Y:S01]  /*5aa0*/  HADD2.F32 R94, -RZ, R93.H1_H1 ;  /* 0x3000005dff5e7230 */ /* 0x000fe20000004100 */
[----:B------:R-:W-:Y:S01]  /*5ab0*/  F2FP.F16.E4M3.UNPACK_B R105, R153.H1 ;  /* 0x00000099ff69723e */ /* 0x000fe200030006ff */
[----:B------:R-:W-:Y:S01]  /*5ac0*/  HADD2.F32 R93, -RZ, R95.H0_H0 ;  /* 0x2000005fff5d7230 */ /* 0x000fe20000004100 */
[-C--:B------:R-:W-:Y:S01]  /*5ad0*/  F2FP.F16.E4M3.UNPACK_B R107, R154.reuse ;  /* 0x0000009aff6b723e */ /* 0x080fe200020006ff */
[----:B------:R-:W-:Y:S01]  /*5ae0*/  HADD2.F32 R104, -RZ, R103.H1_H1 ;  /* 0x30000067ff687230 */ /* 0x000fe20000004100 */
[----:B------:R-:W-:Y:S01]  /*5af0*/  F2FP.F16.E4M3.UNPACK_B R109, R154.H1 ;  /* 0x0000009aff6d723e */ /* 0x000fe200030006ff */
[C---:B--2---:R-:W-:Y:S01]  /*5b00*/  FMUL R0, R78.reuse, R4 ;  /* 0x000000044e007220 */ /* 0x044fe20000400000 */
[C---:B-1----:R-:W-:Y:S01]  /*5b10*/  FMUL R2, R78.reuse, R5 ;  /* 0x000000054e027220 */ /* 0x042fe20000400000 */
[C---:B------:R-:W-:Y:S01]  /*5b20*/  FMUL R4, R78.reuse, R8 ;  /* 0x000000084e047220 */ /* 0x040fe20000400000 */
[C---:B------:R-:W-:Y:S01]  /*5b30*/  FMUL R5, R78.reuse, R9 ;  /* 0x000000094e057220 */ /* 0x040fe20000400000 */
[C---:B------:R-:W-:Y:S01]  /*5b40*/  FFMA R0, R81.reuse, R82, R0 ;  /* 0x0000005251007223 */ /* 0x040fe20000000000 */
[C---:B------:R-:W-:Y:S01]  /*5b50*/  FFMA R2, R81.reuse, R83, R2 ;  /* 0x0000005351027223 */ /* 0x040fe20000000002 */
[C---:B------:R-:W-:Y:S01]  /*5b60*/  FMUL R8, R78.reuse, R12 ;  /* 0x0000000c4e087220 */ /* 0x040fe20000400000 */
[C---:B------:R-:W-:Y:S01]  /*5b70*/  FMUL R9, R78.reuse, R13 ;  /* 0x0000000d4e097220 */ /* 0x040fe20000400000 */
[C---:B------:R-:W-:Y:S01]  /*5b80*/  FMUL R12, R78.reuse, R16 ;  /* 0x000000104e0c7220 */ /* 0x040fe20000400000 */
[C---:B------:R-:W-:Y:S01]  /*5b90*/  FMUL R13, R78.reuse, R17 ;  /* 0x000000114e0d7220 */ /* 0x040fe20000400000 */
[C---:B------:R-:W-:Y:S01]  /*5ba0*/  FMUL R16, R78.reuse, R20 ;  /* 0x000000144e107220 */ /* 0x040fe20000400000 */
[C---:B------:R-:W-:Y:S01]  /*5bb0*/  FMUL R17, R78.reuse, R21 ;  /* 0x000000154e117220 */ /* 0x040fe20000400000 */
[C---:B------:R-:W-:Y:S01]  /*5bc0*/  FMUL R20, R78.reuse, R24 ;  /* 0x000000184e147220 */ /* 0x040fe20000400000 */
[C---:B------:R-:W-:Y:S01]  /*5bd0*/  FMUL R21, R78.reuse, R25 ;  /* 0x000000194e157220 */ /* 0x040fe20000400000 */
[----:B------:R-:W-:Y:S02]  /*5be0*/  HADD2.F32 R108, -RZ, R107.H1_H1 ;  /* 0x3000006bff6c7230 */ /* 0x000fe40000004100 */
[C---:B------:R-:W-:Y:S01]  /*5bf0*/  FMUL R24, R78.reuse, R28 ;  /* 0x0000001c4e187220 */ /* 0x040fe20000400000 */
[C---:B------:R-:W-:Y:S01]  /*5c00*/  FMUL R25, R78.reuse, R29 ;  /* 0x0000001d4e197220 */ /* 0x040fe20000400000 */
[C---:B------:R-:W-:Y:S01]  /*5c10*/  FMUL R28, R78.reuse, R32 ;  /* 0x000000204e1c7220 */ /* 0x040fe20000400000 */
[C---:B------:R-:W-:Y:S01]  /*5c20*/  FMUL R29, R78.reuse, R33 ;  /* 0x000000214e1d7220 */ /* 0x040fe20000400000 */
[C---:B------:R-:W-:Y:S01]  /*5c30*/  FMUL R32, R78.reuse, R36 ;  /* 0x000000244e207220 */ /* 0x040fe20000400000 */
[----:B------:R-:W-:Y:S01]  /*5c40*/  F2FP.F16.E4M3.UNPACK_B R111, R155 ;  /* 0x0000009bff6f723e */ /* 0x000fe200020006ff */
[C---:B------:R-:W-:Y:S01]  /*5c50*/  FMUL R33, R78.reuse, R37 ;  /* 0x000000254e217220 */ /* 0x040fe20000400000 */
[C---:B------:R-:W-:Y:S01]  /*5c60*/  FMUL R36, R78.reuse, R40 ;  /* 0x000000284e247220 */ /* 0x040fe20000400000 */
[----:B------:R-:W-:Y:S01]  /*5c70*/  F2FP.F16.E4M3.UNPACK_B R113, R155.H1 ;  /* 0x0000009bff71723e */ /* 0x000fe200030006ff */
[C---:B------:R-:W-:Y:S01]  /*5c80*/  FMUL R37, R78.reuse, R41 ;  /* 0x000000294e257220 */ /* 0x040fe20000400000 */
[----:B------:R-:W-:Y:S02]  /*5c90*/  HADD2.F32 R112, -RZ, R111.H1_H1 ;  /* 0x3000006fff707230 */ /* 0x000fe40000004100 */
        /* <DEDUP_REMOVED lines=26> */
[C---:B------:R-:W-:Y:S01]  /*5e40*/  FFMA R3, R81.reuse, R84, R3 ;  /* 0x0000005451037223 */ /* 0x040fe20000000003 */
[C---:B------:R-:W-:Y:S01]  /*5e50*/  FFMA R7, R81.reuse, R86, R7 ;  /* 0x0000005651077223 */ /* 0x040fe20000000007 */
[----:B------:R-:W-:Y:S01]  /*5e60*/  F2FP.F16.E4M3.UNPACK_B R131, R160 ;  /* 0x000000a0ff83723e */ /* 0x000fe200020006ff */
[C---:B------:R-:W-:Y:S01]  /*5e70*/  FFMA R4, R81.reuse, R85, R4 ;  /* 0x0000005551047223 */ /* 0x040fe20000000004 */
[C---:B------:R-:W-:Y:S01]  /*5e80*/  FFMA R5, R81.reuse, R88, R5 ;  /* 0x0000005851057223 */ /* 0x040fe20000000005 */
[----:B------:R-:W-:Y:S01]  /*5e90*/  F2FP.F16.E4M3.UNPACK_B R133, R160.H1 ;  /* 0x000000a0ff85723e */ /* 0x000fe200030006ff */
[----:B------:R-:W-:Y:S01]  /*5ea0*/  FFMA R6, R81, R87, R6 ;  /* 0x0000005751067223 */ /* 0x000fe20000000006 */
[----:B------:R-:W-:Y:S01]  /*5eb0*/  F2FP.SATFINITE.E4M3.F32.PACK_AB_MERGE_C R195, R7, R3, RZ ;  /* 0x0000000307c3723e */ /* 0x000fe200048070ff */
[----:B------:R-:W-:Y:S02]  /*5ec0*/  HADD2.F32 R128, -RZ, R127.H1_H1 ;  /* 0x3000007fff807230 */ /* 0x000fe40000004100 */
[----:B------:R-:W-:Y:S01]  /*5ed0*/  FMUL R11, R78, R11 ;  /* 0x0000000b4e0b7220 */ /* 0x000fe20000400000 */
[----:B------:R-:W-:Y:S01]  /*5ee0*/  HADD2.F32 R132, -RZ, R131.H1_H1 ;  /* 0x30000083ff847230 */ /* 0x000fe20000004100 */
[----:B------:R-:W-:Y:S01]  /*5ef0*/  F2FP.SATFINITE.E4M3.F32.PACK_AB_MERGE_C R200, R2, R0, R195 ;  /* 0x0000000002c8723e */ /* 0x000fe200048070c3 */
[----:B------:R-:W-:Y:S01]  /*5f00*/  FMUL R10, R78, R14 ;  /* 0x0000000e4e0a7220 */ /* 0x000fe20000400000 */
[----:B------:R-:W-:Y:S01]  /*5f10*/  IADD3 R195, PT, PT, R186, R207, RZ ;  /* 0x000000cfbac37210 */ /* 0x000fe20007ffe0ff */
[C---:B------:R-:W-:Y:S01]  /*5f20*/  FFMA R11, R81.reuse, R90, R11 ;  /* 0x0000005a510b7223 */ /* 0x040fe2000000000b */
[C---:B------:R-:W-:Y:S01]  /*5f30*/  FFMA R8, R81.reuse, R89, R8 ;  /* 0x0000005951087223 */ /* 0x040fe20000000008 */
[C---:B------:R-:W-:Y:S01]  /*5f40*/  FFMA R9, R81.reuse, R92, R9 ;  /* 0x0000005c51097223 */ /* 0x040fe20000000009 */
[--C-:B------:R-:W-:Y:S02]  /*5f50*/  HADD2.F32 R95, -RZ, R97.reuse.H0_H0 ;  /* 0x20000061ff5f7230 */ /* 0x100fe40000004100 */
[----:B------:R-:W-:Y:S01]  /*5f60*/  FFMA R10, R81, R91, R10 ;  /* 0x0000005b510a7223 */ /* 0x000fe2000000000a */
[----:B------:R-:W-:Y:S01]  /*5f70*/  F2FP.SATFINITE.E4M3.F32.PACK_AB_MERGE_C R201, R11, R6, RZ ;  /* 0x000000060bc9723e */ /* 0x000fe200048070ff */
[C---:B------:R-:W-:Y:S01]  /*5f80*/  FMUL R15, R78.reuse, R15 ;  /* 0x0000000f4e0f7220 */ /* 0x040fe20000400000 */
[----:B------:R-:W-:Y:S02]  /*5f90*/  HADD2.F32 R98, -RZ, R97.H1_H1 ;  /* 0x30000061ff627230 */ /* 0x000fe40000004100 */
[C---:B------:R-:W-:Y:S01]  /*5fa0*/  FMUL R14, R78.reuse, R18 ;  /* 0x000000124e0e7220 */ /* 0x040fe20000400000 */
[----:B------:R-:W-:Y:S01]  /*5fb0*/  F2FP.SATFINITE.E4M3.F32.PACK_AB_MERGE_C R201, R5, R4, R201 ;  /* 0x0000000405c9723e */ /* 0x000fe200048070c9 */
[----:B------:R-:W-:Y:S02]  /*5fc0*/  HADD2.F32 R97, -RZ, R99.H0_H0 ;  /* 0x20000063ff617230 */ /* 0x000fe40000004100 */
[C---:B------:R-:W-:Y:S01]  /*5fd0*/  FFMA R15, R81.reuse, R94, R15 ;  /* 0x0000005e510f7223 */ /* 0x040fe2000000000f */
[C---:B------:R-:W-:Y:S01]  /*5fe0*/  FFMA R12, R81.reuse, R93, R12 ;  /* 0x0000005d510c7223 */ /* 0x040fe2000000000c */
[----:B------:R-:W-:Y:S01]  /*5ff0*/  FFMA R13, R81, R96, R13 ;  /* 0x00000060510d7223 */ /* 0x000fe2000000000d */
[----:B------:R-:W-:Y:S01]  /*6000*/  F2FP.F16.E4M3.UNPACK_B R135, R161 ;  /* 0x000000a1ff87723e */ /* 0x000fe200020006ff */
[--C-:B------:R-:W-:Y:S01]  /*6010*/  HADD2.F32 R99, -RZ, R101.reuse.H0_H0 ;  /* 0x20000065ff637230 */ /* 0x100fe20000004100 */
[----:B------:R-:W-:Y:S01]  /*6020*/  F2FP.SATFINITE.E4M3.F32.PACK_AB_MERGE_C R202, R15, R10, RZ ;  /* 0x0000000a0fca723e */ /* 0x000fe200048070ff */
[----:B------:R-:W-:Y:S01]  /*6030*/  FFMA R14, R81, R95, R14 ;  /* 0x0000005f510e7223 */ /* 0x000fe2000000000e */
[C---:B------:R-:W-:Y:S01]  /*6040*/  FMUL R19, R78.reuse, R19 ;  /* 0x000000134e137220 */ /* 0x040fe20000400000 */
[----:B------:R-:W-:Y:S01]  /*6050*/  HADD2.F32 R102, -RZ, R101.H1_H1 ;  /* 0x30000065ff667230 */ /* 0x000fe20000004100 */
[----:B------:R-:W-:Y:S01]  /*6060*/  F2FP.SATFINITE.E4M3.F32.PACK_AB_MERGE_C R202, R9, R8, R202 ;  /* 0x0000000809ca723e */ /* 0x000fe200048070ca */
[----:B------:R-:W-:Y:S02]  /*6070*/  HADD2.F32 R101, -RZ, R103.H0_H0 ;  /* 0x20000067ff657230 */ /* 0x000fe40000004100 */
[C---:B------:R-:W-:Y:S01]  /*6080*/  FFMA R19, R81.reuse, R98, R19 ;  /* 0x0000006251137223 */ /* 0x040fe20000000013 */
[C---:B------:R-:W-:Y:S01]  /*6090*/  FFMA R16, R81.reuse, R97, R16 ;  /* 0x0000006151107223 */ /* 0x040fe20000000010 */
[----:B------:R-:W-:Y:S01]  /*60a0*/  FFMA R17, R81, R100, R17 ;  /* 0x0000006451117223 */ /* 0x000fe20000000011 */
[----:B------:R-:W-:Y:S02]  /*60b0*/  HADD2.F32 R136, -RZ, R135.H1_H1 ;  /* 0x30000087ff887230 */ /* 0x000fe40000004100 */
[C---:B------:R-:W-:Y:S01]  /*60c0*/  FMUL R18, R78.reuse, R22 ;  /* 0x000000164e127220 */ /* 0x040fe20000400000 */
[----:B------:R-:W-:Y:S01]  /*60d0*/  F2FP.F16.E4M3.UNPACK_B R137, R161.H1 ;  /* 0x000000a1ff89723e */ /* 0x000fe200030006ff */
[C---:B------:R-:W-:Y:S01]  /*60e0*/  FMUL R23, R78.reuse, R23 ;  /* 0x000000174e177220 */ /* 0x040fe20000400000 */
[--C-:B------:R-:W-:Y:S01]  /*60f0*/  HADD2.F32 R103, -RZ, R105.reuse.H0_H0 ;  /* 0x20000069ff677230 */ /* 0x100fe20000004100 */
[----:B------:R-:W-:Y:S01]  /*6100*/  F2FP.SATFINITE.E4M3.F32.PACK_AB_MERGE_C R203, R19, R14, RZ ;  /* 0x0000000e13cb723e */ /* 0x000fe200048070ff */
[C---:B------:R-:W-:Y:S01]  /*6110*/  FFMA R18, R81.reuse, R99, R18 ;  /* 0x0000006351127223 */ /* 0x040fe20000000012 */
[C---:B------:R-:W-:Y:S01]  /*6120*/  FFMA R23, R81.reuse, R102, R23 ;  /* 0x0000006651177223 */ /* 0x040fe20000000017 */
[----:B------:R-:W-:Y:S01]  /*6130*/  FFMA R20, R81, R101, R20 ;  /* 0x0000006551147223 */ /* 0x000fe20000000014 */
[----:B------:R-:W-:Y:S01]  /*6140*/  F2FP.F16.E4M3.UNPACK_B R139, R162 ;  /* 0x000000a2ff8b723e */ /* 0x000fe200020006ff */
[----:B------:R-:W-:Y:S01]  /*6150*/  HADD2.F32 R106, -RZ, R105.H1_H1 ;  /* 0x30000069ff6a7230 */ /* 0x000fe20000004100 */
[----:B------:R-:W-:Y:S01]  /*6160*/  F2FP.SATFINITE.E4M3.F32.PACK_AB_MERGE_C R203, R13, R12, R203 ;  /* 0x0000000c0dcb723e */ /* 0x000fe200048070cb */
[----:B------:R-:W-:Y:S01]  /*6170*/  FFMA R21, R81, R104, R21 ;  /* 0x0000006851157223 */ /* 0x000fe20000000015 */
[----:B------:R-:W-:Y:S01]  /*6180*/  F2FP.SATFINITE.E4M3.F32.PACK_AB_MERGE_C R208, R23, R18, RZ ;  /* 0x0000001217d0723e */ /* 0x000fe200048070ff */
[----:B------:R-:W-:Y:S02]  /*6190*/  HADD2.F32 R105, -RZ, R107.H0_H0 ;  /* 0x2000006bff697230 */ /* 0x000fe40000004100 */
[C---:B------:R-:W-:Y:S01]  /*61a0*/  FMUL R22, R78.reuse, R26 ;  /* 0x0000001a4e167220 */ /* 0x040fe20000400000 */
[----:B------:R1:W-:Y:S01]  /*61b0*/  STS.128 [R172+UR49+0x8200], R200 ;  /* 0x008200c8ac007988 */ /* 0x0003e20008000c31 */
[----:B------:R-:W-:Y:S01]  /*61c0*/  F2FP.SATFINITE.E4M3.F32.PACK_AB_MERGE_C R208, R17, R16, R208 ;  /* 0x0000001011d0723e */ /* 0x000fe200048070d0 */
[----:B------:R-:W-:Y:S02]  /*61d0*/  HADD2.F32 R140, -RZ, R139.H1_H1 ;  /* 0x3000008bff8c7230 */ /* 0x000fe40000004100 */
[C---:B------:R-:W-:Y:S01]  /*61e0*/  FFMA R22, R81.reuse, R103, R22 ;  /* 0x0000006751167223 */ /* 0x040fe20000000016 */
[C---:B------:R-:W-:Y:S01]  /*61f0*/  FMUL R27, R78.reuse, R27 ;  /* 0x0000001b4e1b7220 */ /* 0x040fe20000400000 */
[--C-:B------:R-:W-:Y:S02]  /*6200*/  HADD2.F32 R107, -RZ, R109.reuse.H0_H0 ;  /* 0x2000006dff6b7230 */ /* 0x100fe40000004100 */
[C---:B------:R-:W-:Y:S01]  /*6210*/  FMUL R26, R78.reuse, R30 ;  /* 0x0000001e4e1a7220 */ /* 0x040fe20000400000 */
[----:B------:R-:W-:Y:S02]  /*6220*/  HADD2.F32 R110, -RZ, R109.H1_H1 ;  /* 0x3000006dff6e7230 */ /* 0x000fe40000004100 */
[C---:B------:R-:W-:Y:S01]  /*6230*/  FFMA R27, R81.reuse, R106, R27 ;  /* 0x0000006a511b7223 */ /* 0x040fe2000000001b */
[C---:B------:R-:W-:Y:S01]  /*6240*/  FFMA R24, R81.reuse, R105, R24 ;  /* 0x0000006951187223 */ /* 0x040fe20000000018 */
[----:B------:R-:W-:Y:S01]  /*6250*/  FFMA R25, R81, R108, R25 ;  /* 0x0000006c51197223 */ /* 0x000fe20000000019 */
[----:B------:R-:W-:Y:S01]  /*6260*/  F2FP.F16.E4M3.UNPACK_B R141, R162.H1 ;  /* 0x000000a2ff8d723e */ /* 0x000fe200030006ff */
[----:B------:R-:W-:Y:S01]  /*6270*/  HADD2.F32 R109, -RZ, R111.H0_H0 ;  /* 0x2000006fff6d7230 */ /* 0x000fe20000004100 */
[----:B------:R-:W-:Y:S01]  /*6280*/  F2FP.SATFINITE.E4M3.F32.PACK_AB_MERGE_C R209, R27, R22, RZ ;  /* 0x000000161bd1723e */ /* 0x000fe200048070ff */
[----:B------:R-:W-:Y:S01]  /*6290*/  FFMA R26, R81, R107, R26 ;  /* 0x0000006b511a7223 */ /* 0x000fe2000000001a */
[C---:B------:R-:W-:Y:S01]  /*62a0*/  FMUL R31, R78.reuse, R31 ;  /* 0x0000001f4e1f7220 */ /* 0x040fe20000400000 */
[--C-:B------:R-:W-:Y:S01]  /*62b0*/  HADD2.F32 R111, -RZ, R113.reuse.H0_H0 ;  /* 0x20000071ff6f7230 */ /* 0x100fe20000004100 */
[----:B------:R-:W-:Y:S01]  /*62c0*/  F2FP.SATFINITE.E4M3.F32.PACK_AB_MERGE_C R209, R21, R20, R209 ;  /* 0x0000001415d1723e */ /* 0x000fe200048070d1 */
[----:B------:R-:W-:Y:S02]  /*62d0*/  HADD2.F32 R114, -RZ, R113.H1_H1 ;  /* 0x30000071ff727230 */ /* 0x000fe40000004100 */
[C---:B------:R-:W-:Y:S01]  /*62e0*/  FFMA R31, R81.reuse, R110, R31 ;  /* 0x0000006e511f7223 */ /* 0x040fe2000000001f */
[C---:B------:R-:W-:Y:S01]  /*62f0*/  FFMA R28, R81.reuse, R109, R28 ;  /* 0x0000006d511c7223 */ /* 0x040fe2000000001c */
[----:B------:R-:W-:Y:S01]  /*6300*/  FFMA R29, R81, R112, R29 ;  /* 0x00000070511d7223 */ /* 0x000fe2000000001d */
[----:B------:R-:W-:Y:S02]  /*6310*/  HADD2.F32 R113, -RZ, R115.H0_H0 ;  /* 0x20000073ff717230 */ /* 0x000fe40000004100 */
[C---:B------:R-:W-:Y:S01]  /*6320*/  FMUL R30, R78.reuse, R34 ;  /* 0x000000224e1e7220 */ /* 0x040fe20000400000 */
[----:B------:R-:W-:Y:S01]  /*6330*/  F2FP.F16.E4M3.UNPACK_B R143, R163 ;  /* 0x000000a3ff8f723e */ /* 0x000fe200020006ff */
[C---:B------:R-:W-:Y:S01]  /*6340*/  FMUL R35, R78.reuse, R35 ;  /* 0x000000234e237220 */ /* 0x040fe20000400000 */
[----:B------:R-:W-:Y:S01]  /*6350*/  HADD2.F32 R115, -RZ, R117.H0_H0 ;  /* 0x20000075ff737230 */ /* 0x000fe20000004100 */
[----:B------:R-:W-:Y:S01]  /*6360*/  F2FP.SATFINITE.E4M3.F32.PACK_AB_MERGE_C R210, R31, R26, RZ ;  /* 0x0000001a1fd2723e */ /* 0x000fe200048070ff */
[C---:B------:R-:W-:Y:S01]  /*6370*/  FFMA R30, R81.reuse, R111, R30 ;  /* 0x0000006f511e7223 */ /* 0x040fe2000000001e */
[C---:B------:R-:W-:Y:S01]  /*6380*/  FFMA R35, R81.reuse, R114, R35 ;  /* 0x0000007251237223 */ /* 0x040fe20000000023 */
[C---:B------:R-:W-:Y:S01]  /*6390*/  FFMA R32, R81.reuse, R113, R32 ;  /* 0x0000007151207223 */ /* 0x040fe20000000020 */
[----:B------:R-:W-:Y:S01]  /*63a0*/  F2FP.F16.E4M3.UNPACK_B R145, R163.H1 ;  /* 0x000000a3ff91723e */ /* 0x000fe200030006ff */
[----:B------:R-:W-:Y:S01]  /*63b0*/  FFMA R33, R81, R116, R33 ;  /* 0x0000007451217223 */ /* 0x000fe20000000021 */
[----:B------:R-:W-:Y:S01]  /*63c0*/  F2FP.SATFINITE.E4M3.F32.PACK_AB_MERGE_C R210, R25, R24, R210 ;  /* 0x0000001819d2723e */ /* 0x000fe200048070d2 */
[----:B------:R-:W-:Y:S01]  /*63d0*/  HADD2.F32 R144, -RZ, R143.H1_H1 ;  /* 0x3000008fff907230 */ /* 0x000fe20000004100 */
[----:B------:R-:W-:Y:S01]  /*63e0*/  F2FP.SATFINITE.E4M3.F32.PACK_AB_MERGE_C R211, R35, R30, RZ ;  /* 0x0000001e23d3723e */ /* 0x000fe200048070ff */
[----:B------:R-:W-:Y:S02]  /*63f0*/  HADD2.F32 R118, -RZ, R117.H1_H1 ;  /* 0x30000075ff767230 */ /* 0x000fe40000004100 */
[C---:B------:R-:W-:Y:S01]  /*6400*/  FMUL R34, R78.reuse, R38 ;  /* 0x000000264e227220 */ /* 0x040fe20000400000 */
[----:B------:R-:W-:Y:S01]  /*6410*/  HADD2.F32 R117, -RZ, R119.H0_H0 ;  /* 0x20000077ff757230 */ /* 0x000fe20000004100 */
[----:B------:R-:W-:Y:S01]  /*6420*/  F2FP.SATFINITE.E4M3.F32.PACK_AB_MERGE_C R211, R29, R28, R211 ;  /* 0x0000001c1dd3723e */ /* 0x000fe200048070d3 */
[C---:B------:R-:W-:Y:S01]  /*6430*/  FMUL R39, R78.reuse, R39 ;  /* 0x000000274e277220 */ /* 0x040fe20000400000 */
[--C-:B------:R-:W-:Y:S02]  /*6440*/  HADD2.F32 R119, -RZ, R121.reuse.H0_H0 ;  /* 0x20000079ff777230 */ /* 0x100fe40000004100 */
[C---:B------:R-:W-:Y:S01]  /*6450*/  FFMA R34, R81.reuse, R115, R34 ;  /* 0x0000007351227223 */ /* 0x040fe20000000022 */
[----:B------:R-:W-:Y:S01]  /*6460*/  HADD2.F32 R122, -RZ, R121.H1_H1 ;  /* 0x30000079ff7a7230 */ /* 0x000fe20000004100 */
[----:B------:R1:W-:Y:S01]  /*6470*/  STS.128 [R192+0x8010], R208 ;  /* 0x008010d0c0007388 */ /* 0x0003e20000000c00 */
[----:B------:R-:W-:Y:S02]  /*6480*/  HADD2.F32 R121, -RZ, R123.H0_H0 ;  /* 0x2000007bff797230 */ /* 0x000fe40000004100 */
[C---:B------:R-:W-:Y:S01]  /*6490*/  FFMA R39, R81.reuse, R118, R39 ;  /* 0x0000007651277223 */ /* 0x040fe20000000027 */
[C---:B------:R-:W-:Y:S01]  /*64a0*/  FFMA R36, R81.reuse, R117, R36 ;  /* 0x0000007551247223 */ /* 0x040fe20000000024 */
[----:B------:R-:W-:Y:S01]  /*64b0*/  FFMA R37, R81, R120, R37 ;  /* 0x0000007851257223 */ /* 0x000fe20000000025 */
[C---:B------:R-:W-:Y:S01]  /*64c0*/  FMUL R38, R78.reuse, R42 ;  /* 0x0000002a4e267220 */ /* 0x040fe20000400000 */
[----:B------:R-:W-:Y:S01]  /*64d0*/  ISETP.NE.AND P0, PT, R189, RZ, PT ;  /* 0x000000ffbd00720c */ /* 0x000fe20003f05270 */
[C---:B------:R-:W-:Y:S01]  /*64e0*/  FMUL R43, R78.reuse, R43 ;  /* 0x0000002b4e2b7220 */ /* 0x040fe20000400000 */
[--C-:B------:R-:W-:Y:S01]  /*64f0*/  HADD2.F32 R123, -RZ, R125.reuse.H0_H0 ;  /* 0x2000007dff7b7230 */ /* 0x100fe20000004100 */
[----:B------:R-:W-:Y:S01]  /*6500*/  F2FP.SATFINITE.E4M3.F32.PACK_AB_MERGE_C R212, R39, R34, RZ ;  /* 0x0000002227d4723e */ /* 0x000fe200048070ff */
[C---:B------:R-:W-:Y:S01]  /*6510*/  FFMA R38, R81.reuse, R119, R38 ;  /* 0x0000007751267223 */ /* 0x040fe20000000026 */
[C---:B------:R-:W-:Y:S01]  /*6520*/  FFMA R43, R81.reuse, R122, R43 ;  /* 0x0000007a512b7223 */ /* 0x040fe2000000002b */
[----:B------:R-:W-:Y:S01]  /*6530*/  FFMA R40, R81, R121, R40 ;  /* 0x0000007951287223 */ /* 0x000fe20000000028 */
[----:B------:R-:W-:Y:S01]  /*6540*/  F2FP.SATFINITE.E4M3.F32.PACK_AB_MERGE_C R212, R33, R32, R212 ;  /* 0x0000002021d4723e */ /* 0x000fe200048070d4 */
[----:B------:R-:W-:Y:S01]  /*6550*/  FFMA R41, R81, R124, R41 ;  /* 0x0000007c51297223 */ /* 0x000fe20000000029 */
[----:B------:R-:W-:Y:S01]  /*6560*/  HADD2.F32 R126, -RZ, R125.H1_H1 ;  /* 0x3000007dff7e7230 */ /* 0x000fe20000004100 */
[----:B------:R-:W-:Y:S01]  /*6570*/  F2FP.SATFINITE.E4M3.F32.PACK_AB_MERGE_C R213, R43, R38, RZ ;  /* 0x000000262bd5723e */ /* 0x000fe200048070ff */
[----:B------:R-:W-:Y:S02]  /*6580*/  HADD2.F32 R125, -RZ, R127.H0_H0 ;  /* 0x2000007fff7d7230 */ /* 0x000fe40000004100 */
[C---:B------:R-:W-:Y:S01]  /*6590*/  FMUL R42, R78.reuse, R46 ;  /* 0x0000002e4e2a7220 */ /* 0x040fe20000400000 */
[----:B------:R-:W-:Y:S01]  /*65a0*/  FMUL R47, R78, R47 ;  /* 0x0000002f4e2f7220 */ /* 0x000fe20000400000 */
[--C-:B------:R-:W-:Y:S01]  /*65b0*/  HADD2.F32 R127, -RZ, R129.reuse.H0_H0 ;  /* 0x20000081ff7f7230 */ /* 0x100fe20000004100 */
[----:B------:R-:W-:Y:S01]  /*65c0*/  F2FP.SATFINITE.E4M3.F32.PACK_AB_MERGE_C R213, R37, R36, R213 ;  /* 0x0000002425d5723e */ /* 0x000fe200048070d5 */
[C---:B------:R-:W-:Y:S01]  /*65d0*/  FFMA R42, R81.reuse, R123, R42 ;  /* 0x0000007b512a7223 */ /* 0x040fe2000000002a */
[C---:B------:R-:W-:Y:S01]  /*65e0*/  FFMA R47, R81.reuse, R126, R47 ;  /* 0x0000007e512f7223 */ /* 0x040fe2000000002f */
[C---:B------:R-:W-:Y:S01]  /*65f0*/  FFMA R44, R81.reuse, R125, R44 ;  /* 0x0000007d512c7223 */ /* 0x040fe2000000002c */
[----:B------:R-:W-:Y:S01]  /*6600*/  ISETP.NE.AND P6, PT, R198, RZ, PT ;  /* 0x000000ffc600720c */ /* 0x000fe20003fc5270 */
[----:B------:R-:W-:Y:S01]  /*6610*/  FFMA R45, R81, R128, R45 ;  /* 0x00000080512d7223 */ /* 0x000fe2000000002d */
[----:B------:R-:W-:Y:S01]  /*6620*/  HADD2.F32 R130, -RZ, R129.H1_H1 ;  /* 0x30000081ff827230 */ /* 0x000fe20000004100 */
[----:B------:R-:W-:Y:S01]  /*6630*/  F2FP.SATFINITE.E4M3.F32.PACK_AB_MERGE_C R214, R47, R42, RZ ;  /* 0x0000002a2fd6723e */ /* 0x000fe200048070ff */
[----:B------:R-:W-:Y:S02]  /*6640*/  HADD2.F32 R129, -RZ, R131.H0_H0 ;  /* 0x20000083ff817230 */ /* 0x000fe40000004100 */
[C---:B------:R-:W-:Y:S01]  /*6650*/  FMUL R46, R78.reuse, R50 ;  /* 0x000000324e2e7220 */ /* 0x040fe20000400000 */
[C---:B------:R-:W-:Y:S01]  /*6660*/  FMUL R51, R78.reuse, R51 ;  /* 0x000000334e337220 */ /* 0x040fe20000400000 */
[--C-:B------:R-:W-:Y:S02]  /*6670*/  HADD2.F32 R131, -RZ, R133.reuse.H0_H0 ;  /* 0x20000085ff837230 */ /* 0x100fe40000004100 */
[C---:B------:R-:W-:Y:S01]  /*6680*/  FMUL R50, R78.reuse, R54 ;  /* 0x000000364e327220 */ /* 0x040fe20000400000 */
[C---:B------:R-:W-:Y:S01]  /*6690*/  FFMA R46, R81.reuse, R127, R46 ;  /* 0x0000007f512e7223 */ /* 0x040fe2000000002e */
[----:B------:R-:W-:Y:S02]  /*66a0*/  HADD2.F32 R134, -RZ, R133.H1_H1 ;  /* 0x30000085ff867230 */ /* 0x000fe40000004100 */
[C---:B------:R-:W-:Y:S01]  /*66b0*/  FFMA R51, R81.reuse, R130, R51 ;  /* 0x0000008251337223 */ /* 0x040fe20000000033 */
[----:B------:R-:W-:Y:S02]  /*66c0*/  HADD2.F32 R133, -RZ, R135.H0_H0 ;  /* 0x20000087ff857230 */ /* 0x000fe40000004100 */
[C---:B------:R-:W-:Y:S01]  /*66d0*/  FMUL R55, R78.reuse, R55 ;  /* 0x000000374e377220 */ /* 0x040fe20000400000 */
[C---:B------:R-:W-:Y:S01]  /*66e0*/  FFMA R48, R81.reuse, R129, R48 ;  /* 0x0000008151307223 */ /* 0x040fe20000000030 */
[C---:B------:R-:W-:Y:S01]  /*66f0*/  FFMA R49, R81.reuse, R132, R49 ;  /* 0x0000008451317223 */ /* 0x040fe20000000031 */
[--C-:B------:R-:W-:Y:S02]  /*6700*/  HADD2.F32 R135, -RZ, R137.reuse.H0_H0 ;  /* 0x20000089ff877230 */ /* 0x100fe40000004100 */
[C---:B------:R-:W-:Y:S01]  /*6710*/  FFMA R50, R81.reuse, R131, R50 ;  /* 0x0000008351327223 */ /* 0x040fe20000000032 */
[----:B------:R-:W-:Y:S02]  /*6720*/  HADD2.F32 R138, -RZ, R137.H1_H1 ;  /* 0x30000089ff8a7230 */ /* 0x000fe40000004100 */
[C---:B------:R-:W-:Y:S01]  /*6730*/  FMUL R54, R78.reuse, R58 ;  /* 0x0000003a4e367220 */ /* 0x040fe20000400000 */
[----:B------:R-:W-:Y:S02]  /*6740*/  HADD2.F32 R137, -RZ, R139.H0_H0 ;  /* 0x2000008bff897230 */ /* 0x000fe40000004100 */
[C---:B------:R-:W-:Y:S01]  /*6750*/  FFMA R55, R81.reuse, R134, R55 ;  /* 0x0000008651377223 */ /* 0x040fe20000000037 */
        /* <DEDUP_REMOVED lines=16> */
[----:B------:R-:W-:Y:S01]  /*6860*/  FFMA R63, R81, R142, R63 ;  /* 0x0000008e513f7223 */ /* 0x000fe2000000003f */
[----:B------:R-:W-:Y:S01]  /*6870*/  FMUL R67, R78, R67 ;  /* 0x000000434e437220 */ /* 0x000fe20000400000 */
[----:B------:R-:W-:Y:S01]  /*6880*/  F2FP.SATFINITE.E4M3.F32.PACK_AB_MERGE_C R215, R51, R46, RZ ;  /* 0x0000002e33d7723e */ /* 0x000fe200048070ff */
[C---:B------:R-:W-:Y:S01]  /*6890*/  FFMA R60, R81.reuse, R141, R60 ;  /* 0x0000008d513c7223 */ /* 0x040fe2000000003c */
[C---:B------:R-:W-:Y:S01]  /*68a0*/  FFMA R61, R81.reuse, R144, R61 ;  /* 0x00000090513d7223 */ /* 0x040fe2000000003d */
[C---:B------:R-:W-:Y:S01]  /*68b0*/  FFMA R62, R81.reuse, R143, R62 ;  /* 0x0000008f513e7223 */ /* 0x040fe2000000003e */
[----:B------:R-:W-:Y:S01]  /*68c0*/  FFMA R67, R81, R146, R67 ;  /* 0x0000009251437223 */ /* 0x000fe20000000043 */
[----:B------:R-:W-:Y:S02]  /*68d0*/  F2FP.SATFINITE.E4M3.F32.PACK_AB_MERGE_C R214, R41, R40, R214 ;  /* 0x0000002829d6723e */ /* 0x000fe400048070d6 */
[----:B------:R-:W-:Y:S02]  /*68e0*/  F2FP.SATFINITE.E4M3.F32.PACK_AB_MERGE_C R215, R45, R44, R215 ;  /* 0x0000002c2dd7723e */ /* 0x000fe400048070d7 */
[----:B------:R-:W-:Y:S02]  /*68f0*/  F2FP.SATFINITE.E4M3.F32.PACK_AB_MERGE_C R216, R55, R50, RZ ;  /* 0x0000003237d8723e */ /* 0x000fe400048070ff */
[----:B------:R-:W-:Y:S01]  /*6900*/  F2FP.SATFINITE.E4M3.F32.PACK_AB_MERGE_C R217, R59, R54, RZ ;  /* 0x000000363bd9723e */ /* 0x000fe200048070ff */
[----:B------:R1:W-:Y:S01]  /*6910*/  STS.128 [R195+0x8020], R212 ;  /* 0x008020d4c3007388 */ /* 0x0003e20000000c00 */
[----:B------:R-:W-:Y:S02]  /*6920*/  F2FP.SATFINITE.E4M3.F32.PACK_AB_MERGE_C R218, R63, R58, RZ ;  /* 0x0000003a3fda723e */ /* 0x000fe400048070ff */
[----:B------:R-:W-:Y:S02]  /*6930*/  F2FP.SATFINITE.E4M3.F32.PACK_AB_MERGE_C R219, R67, R62, RZ ;  /* 0x0000003e43db723e */ /* 0x000fe400048070ff */
[----:B------:R-:W-:Y:S02]  /*6940*/  F2FP.SATFINITE.E4M3.F32.PACK_AB_MERGE_C R216, R49, R48, R216 ;  /* 0x0000003031d8723e */ /* 0x000fe400048070d8 */
[----:B------:R-:W-:Y:S02]  /*6950*/  F2FP.SATFINITE.E4M3.F32.PACK_AB_MERGE_C R217, R53, R52, R217 ;  /* 0x0000003435d9723e */ /* 0x000fe400048070d9 */
[----:B------:R-:W-:Y:S02]  /*6960*/  F2FP.SATFINITE.E4M3.F32.PACK_AB_MERGE_C R218, R57, R56, R218 ;  /* 0x0000003839da723e */ /* 0x000fe400048070da */
[----:B------:R-:W-:Y:S02]  /*6970*/  F2FP.SATFINITE.E4M3.F32.PACK_AB_MERGE_C R219, R61, R60, R219 ;  /* 0x0000003c3ddb723e */ /* 0x000fe400048070db */
[----:B------:R-:W-:Y:S02]  /*6980*/  LEA R204, R181, UR49, 0x3 ;  /* 0x00000031b5cc7c11 */ /* 0x000fe4000f8e18ff */
[----:B------:R-:W-:Y:S01]  /*6990*/  @P6 SHF.L.U32 R221, R180, 0x1f, RZ ;  /* 0x0000001fb4dd6819 */ /* 0x000fe200000006ff */
[----:B------:R1:W-:Y:S01]  /*69a0*/  STS.128 [R194+0x8010], R216 ;  /* 0x008010d8c2007388 */ /* 0x0003e20000000c00 */
[----:B------:R-:W-:Y:S01]  /*69b0*/  @!PT LDS RZ, [RZ] ;  /* 0x00000000fffff984 */ /* 0x000fe20000000800 */
[----:B------:R-:W-:Y:S01]  /*69c0*/  @!PT LDS RZ, [RZ] ;  /* 0x00000000fffff984 */ /* 0x000fe20000000800 */
[----:B------:R-:W-:Y:S01]  /*69d0*/  @!PT LDS RZ, [RZ] ;  /* 0x00000000fffff984 */ /* 0x000fe20000000800 */
[----:B------:R-:W-:Y:S01]  /*69e0*/  @!PT LDS RZ, [RZ] ;  /* 0x00000000fffff984 */ /* 0x000fe20000000800 */
[----:B------:R2:W-:Y:S07]  /*69f0*/  MEMBAR.ALL.CTA ;  /* 0x0000000000007992 */ /* 0x0005ee0000008000 */
[----:B--2---:R-:W2:Y:S02]  /*6a00*/  FENCE.VIEW.ASYNC.S ;  /* 0x00000000000073c6 */ /* 0x004ea40000000000 */
[----:B--2---:R-:W-:Y:S06]  /*6a10*/  BAR.SYNC.DEFER_BLOCKING 0x1, 0x80 ;  /* 0x0042000000007b1d */ /* 0x004fec0000010000 */
[----:B------:R-:W-:Y:S05]  /*6a20*/  @P0 BRA `(.L_x_96) ;  /* 0x0000000000280947 */ /* 0x000fea0003800000 */
[----:B------:R-:W-:Y:S02]  /*6a30*/  UIADD3 UR4, UPT, UPT, UR49, 0x8200, URZ ;  /* 0x0000820031047890 */ /* 0x000fe4000fffe0ff */
[----:B------:R-:W-:Y:S01]  /*6a40*/  UIADD3 UR6, UP0, UPT, UR52, 0x680, URZ ;  /* 0x0000068034067890 */ /* 0x000fe2000ff1e0ff */
[----:B------:R-:W-:Y:S03]  /*6a50*/  UMOV UR43, UR36 ;  /* 0x00000024002b7c82 */ /* 0x000fe60008000000 */
[----:B------:R-:W-:Y:S01]  /*6a60*/  MOV R188, UR4 ;  /* 0x0000000400bc7c02 */ /* 0x000fe20008000f00 */
[----:B------:R-:W-:Y:S03]  /*6a70*/  UIADD3.X UR7, UPT, UPT, URZ, UR53, URZ, UP0, !UPT ;  /* 0x00000035ff077290 */ /* 0x000fe600087fe4ff */
[----:B------:R-:W-:Y:S11]  /*6a80*/  R2UR UR40, R188 ;  /* 0x00000000bc2872ca */ /* 0x000ff600000e0000 */
[----:B------:R-:W-:Y:S02]  /*6a90*/  @!UPT UIADD3 URZ, UPT, UPT, URZ, URZ, URZ ;  /* 0x000000fffffff290 */ /* 0x000fe4000fffe0ff */
[----:B------:R2:W-:Y:S01]  /*6aa0*/  UTMASTG.3D [UR40], [UR6] ;  /* 0x00000028060073b5 */ /* 0x0005e20008010000 */
[----:B------:R0:W-:Y:S01]  /*6ab0*/  UTMACMDFLUSH ;  /* 0x00000000000079b7 */ /* 0x0001e20000000000 */
[----:B--2---:R-:W-:Y:S04]  /*6ac0*/  DEPBAR.LE SB0, 0x1 ;  /* 0x000080400000791a */ /* 0x004fe80000000000 */
.L_x_96:
[----:B------:R-:W-:Y:S05]  /*6ad0*/  BSYNC.RECONVERGENT B0 ;  /* 0x0000000000007941 */ /* 0x000fea0003800200 */
.L_x_95:
[----:B------:R-:W-:Y:S06]  /*6ae0*/  BAR.SYNC.DEFER_BLOCKING 0x1, 0x80 ;  /* 0x0042000000007b1d */ /* 0x000fec0000010000 */
[----:B------:R-:W2:Y:S01]  /*6af0*/  @P6 SYNCS.PHASECHK.TRANS64.TRYWAIT P0, [R204+URZ+0x20], R221 ;  /* 0x000020ddcc0065a7 */ /* 0x000ea200080011ff */
[----:B------:R-:W-:Y:S01]  /*6b00*/  BSSY B1, `(.L_x_97) ;  /* 0x0000023000017945 */ /* 0x000fe20003800000 */
[----:B--2---:R-:W-:Y:S03]  /*6b10*/  @P6 SEL R196, RZ, 0x1, !P0 ;  /* 0x00000001ffc46807 */ /* 0x004fe60004000000 */
[----:B------:R-:W-:Y:S05]  /*6b20*/  @!P6 BRA `(.L_x_98) ;  /* 0x000000000080e947 */ /* 0x000fea0003800000 */
[----:B------:R-:W-:Y:S01]  /*6b30*/  ISETP.NE.AND P1, PT, R197, RZ, PT ;  /* 0x000000ffc500720c */ /* 0x000fe20003f25270 */
[----:B------:R-:W-:Y:S01]  /*6b40*/  BSSY B0, `(.L_x_99) ;  /* 0x000000a000007945 */ /* 0x000fe20003800000 */
[----:B------:R-:W-:Y:S11]  /*6b50*/  ISETP.NE.AND P0, PT, R196, RZ, PT ;  /* 0x000000ffc400720c */ /* 0x000ff60003f05270 */
[----:B------:R-:W-:Y:S04]  /*6b60*/  @P1 IMAD R0, R181, 0x2000, R186 ;  /* 0x00002000b5001824 */ /* 0x000fe800078e02ba */
[C---:B------:R-:W-:Y:S01]  /*6b70*/  @P1 IMAD.IADD R6, R0.reuse, 0x1, R199 ;  /* 0x0000000100061824 */ /* 0x040fe200078e02c7 */
[----:B------:R-:W-:Y:S03]  /*6b80*/  @P1 IADD3 R4, PT, PT, R0, R207, RZ ;  /* 0x000000cf00041210 */ /* 0x000fe60007ffe0ff */
[----:B------:R-:W-:Y:S01]  /*6b90*/  @P1 IMAD.IADD R2, R205, 0x1, R6 ;  /* 0x00000001cd021824 */ /* 0x000fe200078e0206 */
[----:B------:R-:W-:Y:S06]  /*6ba0*/  @P0 BRA `(.L_x_100) ;  /* 0x00000000000c0947 */ /* 0x000fec0003800000 */
[----:B------:R-:W-:Y:S04]  /*6bb0*/  SHF.L.U32 R3, R180, 0x1f, RZ ;  /* 0x0000001fb4037819 */ /* 0x000fe800000006ff */
[----:B------:R-:W2:Y:S02]  /*6bc0*/  SYNCS.PHASECHK.TRANS64.TRYWAIT P0, [R204+URZ+0x20], R3 ;  /* 0x00002003cc0075a7 */ /* 0x000ea400080011ff */
[----:B--2---:R-:W-:Y:S05]  /*6bd0*/  @!P0 BRA `(.L_x_101) ;  /* 0x00000048009c8947 */ /* 0x004fea0003800000 */
.L_x_100:
[----:B------:R-:W-:Y:S05]  /*6be0*/  BSYNC B0 ;  /* 0x0000000000007941 */ /* 0x000fea0003800000 */
.L_x_99:
[----:B------:R-:W-:Y:S01]  /*6bf0*/  ISETP.NE.AND P0, PT, R197, RZ, PT ;  /* 0x000000ffc500720c */ /* 0x000fe20003f05270 */
[----:B--2---:R-:W-:Y:S02]  /*6c00*/  VIADD R204, R204, 0x40 ;  /* 0x00000040cccc7836 */ /* 0x004fe40000000000 */
[----:B------:R-:W-:Y:S02]  /*6c10*/  IMAD.U32 R3, RZ, RZ, UR37 ;  /* 0x00000025ff037e24 */ /* 0x000fe4000f8e00ff */
[----:B------:R-:W-:Y:S03]  /*6c20*/  VIADD R181, R181, 0x1 ;  /* 0x00000001b5b57836 */ /* 0x000fe60000000000 */
[----:B------:R-:W-:Y:S05]  /*6c30*/  PRMT R3, R3, 0x654, R204 ;  /* 0x0000065403037816 */ /* 0x000fea00000000cc */
[----:B------:R2:W3:Y:S04]  /*6c40*/  @P0 LDS.128 R148, [R0] ;  /* 0x0000000000940984 */ /* 0x0004e80000000c00 */
[----:B------:R2:W4:Y:S04]  /*6c50*/  @P0 LDS.128 R156, [R4+0x20] ;  /* 0x00002000049c0984 */ /* 0x0005280000000c00 */
        /* <DEDUP_REMOVED lines=9> */
[----:B------:R-:W-:Y:S01]  /*6cf0*/  SEL R181, R181, RZ, P0 ;  /* 0x000000ffb5b57207 */ /* 0x000fe20000000000 */
[----:B-----5:R5:W-:Y:S02]  /*6d00*/  SYNCS.ARRIVE.TRANS64.RED.A1T0 RZ, [R3+URZ], RZ ;  /* 0x000000ff03ff79a7 */ /* 0x020be400081004ff */
[----:B-----5:R-:W-:Y:S04]  /*6d10*/  SEL R3, RZ, 0x1, P0 ;  /* 0x00000001ff037807 */ /* 0x020fe80000000000 */
[----:B--234-:R-:W-:Y:S02]  /*6d20*/  LOP3.LUT R180, R180, R3, RZ, 0x3c, !PT ;  /* 0x00000003b4b47212 */ /* 0x01cfe400078e3cff */
.L_x_98:
[----:B------:R-:W-:Y:S05]  /*6d30*/  BSYNC B1 ;  /* 0x0000000000017941 */ /* 0x000fea0003800000 */
.L_x_97:
[----:B------:R-:W-:Y:S01]  /*6d40*/  VIADD R0, R80, 0x40 ;  /* 0x0000004050007836 */ /* 0x000fe20000000000 */
[----:B------:R-:W-:Y:S04]  /*6d50*/  BSSY.RECONVERGENT B6, `(.L_x_102) ;  /* 0x0000015000067945 */ /* 0x000fe80003800200 */
[----:B------:R-:W-:Y:S04]  /*6d60*/  SHF.R.U32.HI R0, RZ, 0x15, R0 ;  /* 0x00000015ff007819 */ /* 0x000fe80000011600 */
[----:B------:R-:W-:Y:S11]  /*6d70*/  LOP3.LUT P0, RZ, R0, 0x3, R173, 0x48, !PT ;  /* 0x0000000300ff7812 */ /* 0x000ff600078048ad */
[----:B------:R-:W-:Y:S02]  /*6d80*/  @!UPT UIADD3 URZ, UPT, UPT, URZ, URZ, URZ ;  /* 0x000000fffffff290 */ /* 0x000fe4000fffe0ff */
[----:B------:R-:W-:Y:S05]  /*6d90*/  @!P0 BRA `(.L_x_103) ;  /* 0x0000000000408947 */ /* 0x000fea0003800000 */
[----:B------:R-:W2:Y:S01]  /*6da0*/  LDCU.64 UR8, c[0x4][0x78] ;  /* 0x01000f00ff0877ac */ /* 0x000ea20008000a00 */
[----:B------:R-:W-:Y:S01]  /*6db0*/  MOV R3, 0x0 ;  /* 0x0000000000037802 */ /* 0x000fe20000000f00 */
[----:B------:R-:W-:Y:S02]  /*6dc0*/  HFMA2 R12, -RZ, RZ, 0, 5.9604644775390625e-08 ;  /* 0x00000001ff0c7431 */ /* 0x000fe400000001ff */
[----:B------:R-:W-:Y:S02]  /*6dd0*/  IMAD.MOV.U32 R8, RZ, RZ, 0x192 ;  /* 0x00000192ff087424 */ /* 0x000fe400078e00ff */
[----:B------:R-:W-:Y:S01]  /*6de0*/  IMAD.MOV.U32 R13, RZ, RZ, RZ ;  /* 0x000000ffff0d7224 */ /* 0x000fe200078e00ff */
[----:B------:R-:W3:Y:S01]  /*6df0*/  LDCU.64 UR6, c[0x4][0x80] ;  /* 0x01001000ff0677ac */ /* 0x000ee20008000a00 */
[----:B------:R-:W4:Y:S01]  /*6e00*/  LDC.64 R2, c[0x4][R3] ;  /* 0x0100000003027b82 */ /* 0x000f220000000a00 */
[----:B------:R-:W5:Y:S01]  /*6e10*/  LDCU.64 UR4, c[0x4][0x18] ;  /* 0x01000300ff0477ac */ /* 0x000f620008000a00 */
[----:B--2---:R-:W-:Y:S01]  /*6e20*/  MOV R5, UR9 ;  /* 0x0000000900057c02 */ /* 0x004fe20008000f00 */
[----:B------:R-:W-:Y:S01]  /*6e30*/  IMAD.U32 R4, RZ, RZ, UR8 ;  /* 0x00000008ff047e24 */ /* 0x000fe2000f8e00ff */
[----:B---3--:R-:W-:Y:S01]  /*6e40*/  MOV R7, UR7 ;  /* 0x0000000700077c02 */ /* 0x008fe20008000f00 */
[----:B------:R-:W-:Y:S01]  /*6e50*/  IMAD.U32 R6, RZ, RZ, UR6 ;  /* 0x00000006ff067e24 */ /* 0x000fe2000f8e00ff */
[----:B-----5:R-:W-:Y:S01]  /*6e60*/  MOV R11, UR5 ;  /* 0x00000005000b7c02 */ /* 0x020fe20008000f00 */
[----:B------:R-:W-:Y:S02]  /*6e70*/  IMAD.U32 R10, RZ, RZ, UR4 ;  /* 0x00000004ff0a7e24 */ /* 0x000fe4000f8e00ff */
[----:B------:R-:W-:Y:S07]  /*6e80*/  LEPC R20, `(.L_x_103) ;  /* 0x000000001014794e */ /* 0x000fee0000000000 */
[----:B-1--4-:R-:W-:Y:S05]  /*6e90*/  CALL.ABS.NOINC R2 ;  /* 0x0000000002007343 */ /* 0x012fea0003c00000 */
.L_x_103:
[----:B------:R-:W-:Y:S05]  /*6ea0*/  BSYNC.RECONVERGENT B6 ;  /* 0x0000000000067941 */ /* 0x000fea0003800200 */
.L_x_102:
[----:B------:R-:W-:Y:S01]  /*6eb0*/  F2FP.F16.E4M3.UNPACK_B R4, R149 ;  /* 0x00000095ff04723e */ /* 0x000fe200020006ff */
[----:B------:R-:W-:Y:S05]  /*6ec0*/  WARPSYNC.ALL ;  /* 0x0000000000007948 */ /* 0x000fea0003800000 */
[----:B------:R-:W-:Y:S01]  /*6ed0*/  R2UR UR4, R80 ;  /* 0x00000000500472ca */ /* 0x000fe200000e0000 */
[--C-:B------:R-:W-:Y:S01]  /*6ee0*/  HADD2.F32 R88, -RZ, R4.reuse.H0_H0 ;  /* 0x20000004ff587230 */ /* 0x100fe20000004100 */
[-C--:B------:R-:W-:Y:S01]  /*6ef0*/  F2FP.F16.E4M3.UNPACK_B R0, R148.reuse ;  /* 0x00000094ff00723e */ /* 0x080fe200020006ff */
[----:B------:R-:W-:Y:S01]  /*6f00*/  HADD2.F32 R83, -RZ, R4.H1_H1 ;  /* 0x30000004ff537230 */ /* 0x000fe20000004100 */
[----:B------:R-:W-:Y:S01]  /*6f10*/  F2FP.F16.E4M3.UNPACK_B R4, R151 ;  /* 0x00000097ff04723e */ /* 0x000fe200020006ff */
[----:B------:R-:W-:Y:S01]  /*6f20*/  BSSY.RECONVERGENT B0, `(.L_x_104) ;  /* 0x0000116000007945 */ /* 0x000fe20003800200 */
[----:B------:R-:W-:Y:S01]  /*6f30*/  F2FP.F16.E4M3.UNPACK_B R3, R148.H1 ;  /* 0x00000094ff03723e */ /* 0x000fe200030006ff */
[--C-:B------:R-:W-:Y:S01]  /*6f40*/  HADD2.F32 R2, -RZ, R0.reuse.H0_H0 ;  /* 0x20000000ff027230 */ /* 0x100fe20000004100 */
[----:B-1----:R-:W-:Y:S01]  /*6f50*/  F2FP.F16.E4M3.UNPACK_B R135, R162 ;  /* 0x000000a2ff87723e */ /* 0x002fe200020006ff */
[----:B------:R-:W-:Y:S01]  /*6f60*/  HADD2.F32 R82, -RZ, R0.H1_H1 ;  /* 0x30000000ff527230 */ /* 0x000fe20000004100 */
[----:B------:R-:W-:Y:S01]  /*6f70*/  F2FP.F16.E4M3.UNPACK_B R0, R149.H1 ;  /* 0x00000095ff00723e */ /* 0x000fe200030006ff */
[--C-:B------:R-:W-:Y:S01]  /*6f80*/  HADD2.F32 R84, -RZ, R3.reuse.H0_H0 ;  /* 0x20000003ff547230 */ /* 0x100fe20000004100 */
[----:B------:R-:W-:Y:S01]  /*6f90*/  F2FP.F16.E4M3.UNPACK_B R125, R159.H1 ;  /* 0x0000009fff7d723e */ /* 0x000fe200030006ff */
[----:B------:R-:W-:Y:S01]  /*6fa0*/  HADD2.F32 R86, -RZ, R3.H1_H1 ;  /* 0x30000003ff567230 */ /* 0x000fe20000004100 */
[-C--:B------:R-:W-:Y:S01]  /*6fb0*/  F2FP.F16.E4M3.UNPACK_B R3, R150.reuse ;  /* 0x00000096ff03723e */ /* 0x080fe200020006ff */
[--C-:B------:R-:W-:Y:S01]  /*6fc0*/  HADD2.F32 R90, -RZ, R0.reuse.H0_H0 ;  /* 0x20000000ff5a7230 */ /* 0x100fe20000004100 */
[----:B------:R-:W-:Y:S01]  /*6fd0*/  ISETP.NE.AND P0, PT, R189, RZ, PT ;  /* 0x000000ffbd00720c */ /* 0x000fe20003f05270 */
[----:B------:R-:W-:Y:S01]  /*6fe0*/  HADD2.F32 R85, -RZ, R0.H1_H1 ;  /* 0x30000000ff557230 */ /* 0x000fe20000004100 */
[----:B------:R-:W-:Y:S01]  /*6ff0*/  F2FP.F16.E4M3.UNPACK_B R0, R150.H1 ;  /* 0x00000096ff00723e */ /* 0x000fe200030006ff */
[--C-:B------:R-:W-:Y:S01]  /*7000*/  HADD2.F32 R92, -RZ, R3.reuse.H0_H0 ;  /* 0x20000003ff5c7230 */ /* 0x100fe20000004100 */
[----:B------:R-:W-:Y:S01]  /*7010*/  ISETP.NE.AND P6, PT, R198, RZ, PT ;  /* 0x000000ffc600720c */ /* 0x000fe20003fc5270 */
[----:B------:R-:W-:Y:S01]  /*7020*/  HADD2.F32 R87, -RZ, R3.H1_H1 ;  /* 0x30000003ff577230 */ /* 0x000fe20000004100 */
[----:B------:R-:W-:Y:S01]  /*7030*/  F2FP.F16.E4M3.UNPACK_B R3, R151.H1 ;  /* 0x00000097ff03723e */ /* 0x000fe200030006ff */
[--C-:B------:R-:W-:Y:S02]  /*7040*/  HADD2.F32 R94, -RZ, R0.reuse.H0_H0 ;  /* 0x20000000ff5e7230 */ /* 0x100fe40000004100 */
[----:B------:R-:W-:Y:S01]  /*7050*/  HADD2.F32 R89, -RZ, R0.H1_H1 ;  /* 0x30000000ff597230 */ /* 0x000fe20000004100 */
[-C--:B------:R-:W-:Y:S01]  /*7060*/  F2FP.F16.E4M3.UNPACK_B R0, R152.reuse ;  /* 0x00000098ff00723e */ /* 0x080fe200020006ff */
[--C-:B------:R-:W-:Y:S02]  /*7070*/  HADD2.F32 R96, -RZ, R4.reuse.H0_H0 ;  /* 0x20000004ff607230 */ /* 0x100fe40000004100 */
[----:B------:R-:W-:Y:S01]  /*7080*/  HADD2.F32 R91, -RZ, R4.H1_H1 ;  /* 0x30000004ff5b7230 */ /* 0x000fe20000004100 */
[-C--:B------:R-:W-:Y:S01]  /*7090*/  F2FP.F16.E4M3.UNPACK_B R4, R153.reuse ;  /* 0x00000099ff04723e */ /* 0x080fe200020006ff */
[--C-:B------:R-:W-:Y:S02]  /*70a0*/  HADD2.F32 R100, -RZ, R0.reuse.H0_H0 ;  /* 0x20000000ff647230 */ /* 0x100fe40000004100 */
[----:B------:R-:W-:Y:S01]  /*70b0*/  HADD2.F32 R95, -RZ, R0.H1_H1 ;  /* 0x30000000ff5f7230 */ /* 0x000fe20000004100 */
[----:B------:R-:W-:Y:S01]  /*70c0*/  F2FP.F16.E4M3.UNPACK_B R0, R153.H1 ;  /* 0x00000099ff00723e */ /* 0x000fe200030006ff */
[--C-:B------:R-:W-:Y:S02]  /*70d0*/  HADD2.F32 R98, -RZ, R3.reuse.H0_H0 ;  /* 0x20000003ff627230 */ /* 0x100fe40000004100 */
[----:B------:R-:W-:Y:S01]  /*70e0*/  HADD2.F32 R93, -RZ, R3.H1_H1 ;  /* 0x30000003ff5d7230 */ /* 0x000fe20000004100 */
[----:B------:R-:W-:Y:S01]  /*70f0*/  F2FP.F16.E4M3.UNPACK_B R3, R152.H1 ;  /* 0x00000098ff03723e */ /* 0x000fe200030006ff */
[--C-:B------:R-:W-:Y:S02]  /*7100*/  HADD2.F32 R106, -RZ, R0.reuse.H0_H0 ;  /* 0x20000000ff6a7230 */ /* 0x100fe40000004100 */
[----:B------:R-:W-:Y:S01]  /*7110*/  HADD2.F32 R101, -RZ, R0.H1_H1 ;  /* 0x30000000ff657230 */ /* 0x000fe20000004100 */
[-C--:B------:R-:W-:Y:S01]  /*7120*/  F2FP.F16.E4M3.UNPACK_B R0, R154.reuse.H1 ;  /* 0x0000009aff00723e */ /* 0x080fe200030006ff */
[--C-:B------:R-:W-:Y:S02]  /*7130*/  HADD2.F32 R104, -RZ, R4.reuse.H0_H0 ;  /* 0x20000004ff687230 */ /* 0x100fe40000004100 */
[----:B------:R-:W-:Y:S01]  /*7140*/  HADD2.F32 R99, -RZ, R4.H1_H1 ;  /* 0x30000004ff637230 */ /* 0x000fe20000004100 */
[----:B------:R-:W-:Y:S01]  /*7150*/  F2FP.F16.E4M3.UNPACK_B R4, R155 ;  /* 0x0000009bff04723e */ /* 0x000fe200020006ff */
[--C-:B------:R-:W-:Y:S02]  /*7160*/  HADD2.F32 R102, -RZ, R3.reuse.H0_H0 ;  /* 0x20000003ff667230 */ /* 0x100fe40000004100 */
[----:B------:R-:W-:Y:S01]  /*7170*/  HADD2.F32 R97, -RZ, R3.H1_H1 ;  /* 0x30000003ff617230 */ /* 0x000fe20000004100 */
[----:B------:R-:W-:Y:S01]  /*7180*/  F2FP.F16.E4M3.UNPACK_B R3, R154 ;  /* 0x0000009aff03723e */ /* 0x000fe200020006ff */
[--C-:B------:R-:W-:Y:S02]  /*7190*/  HADD2.F32 R110, -RZ, R0.reuse.H0_H0 ;  /* 0x20000000ff6e7230 */ /* 0x100fe40000004100 */
[----:B------:R-:W-:Y:S01]  /*71a0*/  HADD2.F32 R105, -RZ, R0.H1_H1 ;  /* 0x30000000ff697230 */ /* 0x000fe20000004100 */
[-C--:B------:R-:W-:Y:S01]  /*71b0*/  F2FP.F16.E4M3.UNPACK_B R0, R156.reuse ;  /* 0x0000009cff00723e */ /* 0x080fe200020006ff */
[--C-:B------:R-:W-:Y:S02]  /*71c0*/  HADD2.F32 R112, -RZ, R4.reuse.H0_H0 ;  /* 0x20000004ff707230 */ /* 0x100fe40000004100 */
[----:B------:R-:W-:Y:S01]  /*71d0*/  HADD2.F32 R107, -RZ, R4.H1_H1 ;  /* 0x30000004ff6b7230 */ /* 0x000fe20000004100 */
[----:B------:R-:W-:Y:S01]  /*71e0*/  F2FP.F16.E4M3.UNPACK_B R4, R157 ;  /* 0x0000009dff04723e */ /* 0x000fe200020006ff */
[--C-:B------:R-:W-:Y:S02]  /*71f0*/  HADD2.F32 R108, -RZ, R3.reuse.H0_H0 ;  /* 0x20000003ff6c7230 */ /* 0x100fe40000004100 */
[----:B------:R-:W-:Y:S01]  /*7200*/  HADD2.F32 R103, -RZ, R3.H1_H1 ;  /* 0x30000003ff677230 */ /* 0x000fe20000004100 */
[----:B------:R-:W-:Y:S01]  /*7210*/  F2FP.F16.E4M3.UNPACK_B R3, R155.H1 ;  /* 0x0000009bff03723e */ /* 0x000fe200030006ff */
[--C-:B------:R-:W-:Y:S02]  /*7220*/  HADD2.F32 R116, -RZ, R0.reuse.H0_H0 ;  /* 0x20000000ff747230 */ /* 0x100fe40000004100 */
[----:B------:R-:W-:Y:S01]  /*7230*/  HADD2.F32 R111, -RZ, R0.H1_H1 ;  /* 0x30000000ff6f7230 */ /* 0x000fe20000004100 */
[----:B------:R-:W-:Y:S01]  /*7240*/  F2FP.F16.E4M3.UNPACK_B R0, R156.H1 ;  /* 0x0000009cff00723e */ /* 0x000fe200030006ff */
[--C-:B------:R-:W-:Y:S02]  /*7250*/  HADD2.F32 R120, -RZ, R4.reuse.H0_H0 ;  /* 0x20000004ff787230 */ /* 0x100fe40000004100 */
[----:B------:R-:W-:Y:S02]  /*7260*/  HADD2.F32 R115, -RZ, R4.H1_H1 ;  /* 0x30000004ff737230 */ /* 0x000fe40000004100 */
[--C-:B------:R-:W-:Y:S01]  /*7270*/  HADD2.F32 R114, -RZ, R3.reuse.H0_H0 ;  /* 0x20000003ff727230 */ /* 0x100fe20000004100 */
[----:B------:R-:W1:Y:S01]  /*7280*/  LDTM.x64 R4, tmem[UR4+0x40] ;  /* 0x00004004000479ee */ /* 0x000e620008340000 */
[----:B------:R-:W-:Y:S01]  /*7290*/  HADD2.F32 R109, -RZ, R3.H1_H1 ;  /* 0x30000003ff6d7230 */ /* 0x000fe20000004100 */
[----:B------:R-:W-:Y:S01]  /*72a0*/  F2FP.F16.E4M3.UNPACK_B R3, R157.H1 ;  /* 0x0000009dff03723e */ /* 0x000fe200030006ff */
        /* <DEDUP_REMOVED lines=14> */
[----:B------:R-:W-:Y:S01]  /*7390*/  F2FP.F16.E4M3.UNPACK_B R0, R160.H1 ;  /* 0x000000a0ff00723e */ /* 0x000fe200030006ff */
[--C-:B------:R-:W-:Y:S02]  /*73a0*/  HADD2.F32 R132, -RZ, R3.reuse.H0_H0 ;  /* 0x20000003ff847230 */ /* 0x100fe40000004100 */
[C---:B-1----:R-:W-:Y:S01]  /*73b0*/  FMUL R7, R78.reuse, R7 ;  /* 0x000000074e077220 */ /* 0x042fe20000400000 */
        /* <DEDUP_REMOVED lines=10> */
[C---:B------:R-:W-:Y:S01]  /*7460*/  FMUL R0, R78.reuse, R4 ;  /* 0x000000044e007220 */ /* 0x040fe20000400000 */
[--C-:B------:R-:W-:Y:S01]  /*7470*/  HADD2.F32 R140, -RZ, R135.reuse.H0_H0 ;  /* 0x20000087ff8c7230 */ /* 0x100fe20000004100 */
[----:B------:R-:W-:Y:S01]  /*7480*/  F2FP.F16.E4M3.UNPACK_B R4, R163 ;  /* 0x000000a3ff04723e */ /* 0x000fe200020006ff */
[----:B------:R-:W-:Y:S02]  /*7490*/  HADD2.F32 R135, -RZ, R135.H1_H1 ;  /* 0x30000087ff877230 */ /* 0x000fe40000004100 */
[C---:B------:R-:W-:Y:S01]  /*74a0*/  FFMA R0, R81.reuse, R2, R0 ;  /* 0x0000000251007223 */ /* 0x040fe20000000000 */
[C---:B------:R-:W-:Y:S01]  /*74b0*/  FMUL R2, R78.reuse, R5 ;  /* 0x000000054e027220 */ /* 0x040fe20000400000 */
[--C-:B------:R-:W-:Y:S01]  /*74c0*/  HADD2.F32 R142, -RZ, R3.reuse.H0_H0 ;  /* 0x20000003ff8e7230 */ /* 0x100fe20000004100 */
[----:B------:R-:W-:Y:S01]  /*74d0*/  F2FP.F16.E4M3.UNPACK_B R5, R163.H1 ;  /* 0x000000a3ff05723e */ /* 0x000fe200030006ff */
[----:B------:R-:W-:Y:S02]  /*74e0*/  HADD2.F32 R137, -RZ, R3.H1_H1 ;  /* 0x30000003ff897230 */ /* 0x000fe40000004100 */
[C---:B------:R-:W-:Y:S01]  /*74f0*/  FFMA R2, R81.reuse, R82, R2 ;  /* 0x0000005251027223 */ /* 0x040fe20000000002 */
[--C-:B------:R-:W-:Y:S02]  /*7500*/  HADD2.F32 R82, -RZ, R4.reuse.H0_H0 ;  /* 0x20000004ff527230 */ /* 0x100fe40000004100 */
[C---:B------:R-:W-:Y:S01]  /*7510*/  FMUL R3, R78.reuse, R6 ;  /* 0x000000064e037220 */ /* 0x040fe20000400000 */
[----:B------:R-:W-:Y:S02]  /*7520*/  HADD2.F32 R139, -RZ, R4.H1_H1 ;  /* 0x30000004ff8b7230 */ /* 0x000fe40000004100 */
[C---:B------:R-:W-:Y:S01]  /*7530*/  FMUL R4, R78.reuse, R9 ;  /* 0x000000094e047220 */ /* 0x040fe20000400000 */
[--C-:B------:R-:W-:Y:S02]  /*7540*/  HADD2.F32 R141, -RZ, R5.reuse.H1_H1 ;  /* 0x30000005ff8d7230 */ /* 0x100fe40000004100 */
[C---:B------:R-:W-:Y:S01]  /*7550*/  FFMA R3, R81.reuse, R84, R3 ;  /* 0x0000005451037223 */ /* 0x040fe20000000003 */
[----:B------:R-:W-:Y:S01]  /*7560*/  FFMA R7, R81, R86, R7 ;  /* 0x0000005651077223 */ /* 0x000fe20000000007 */
[----:B------:R-:W-:Y:S02]  /*7570*/  HADD2.F32 R84, -RZ, R5.H0_H0 ;  /* 0x20000005ff547230 */ /* 0x000fe40000004100 */
[C---:B------:R-:W-:Y:S01]  /*7580*/  FMUL R5, R78.reuse, R10 ;  /* 0x0000000a4e057220 */ /* 0x040fe20000400000 */
[C---:B------:R-:W-:Y:S01]  /*7590*/  FMUL R6, R78.reuse, R11 ;  /* 0x0000000b4e067220 */ /* 0x040fe20000400000 */
[C---:B------:R-:W-:Y:S01]  /*75a0*/  FMUL R11, R78.reuse, R16 ;  /* 0x000000104e0b7220 */ /* 0x040fe20000400000 */
[----:B------:R-:W-:Y:S01]  /*75b0*/  F2FP.SATFINITE.E4M3.F32.PACK_AB_MERGE_C R143, R7, R3, RZ ;  /* 0x00000003078f723e */ /* 0x000fe200048070ff */
[C---:B------:R-:W-:Y:S01]  /*75c0*/  FMUL R3, R78.reuse, R8 ;  /* 0x000000084e037220 */ /* 0x040fe20000400000 */
[C---:B------:R-:W-:Y:S01]  /*75d0*/  FMUL R7, R78.reuse, R12 ;  /* 0x0000000c4e077220 */ /* 0x040fe20000400000 */
[C---:B------:R-:W-:Y:S01]  /*75e0*/  FMUL R8, R78.reuse, R13 ;  /* 0x0000000d4e087220 */ /* 0x040fe20000400000 */
[C---:B------:R-:W-:Y:S01]  /*75f0*/  FMUL R12, R78.reuse, R17 ;  /* 0x000000114e0c7220 */ /* 0x040fe20000400000 */
[C---:B------:R-:W-:Y:S01]  /*7600*/  FFMA R3, R81.reuse, R88, R3 ;  /* 0x0000005851037223 */ /* 0x040fe20000000003 */
[C---:B------:R-:W-:Y:S01]  /*7610*/  FFMA R4, R81.reuse, R83, R4 ;  /* 0x0000005351047223 */ /* 0x040fe20000000004 */
[C---:B------:R-:W-:Y:S01]  /*7620*/  FFMA R5, R81.reuse, R90, R5 ;  /* 0x0000005a51057223 */ /* 0x040fe20000000005 */
[C---:B------:R-:W-:Y:S01]  /*7630*/  FFMA R6, R81.reuse, R85, R6 ;  /* 0x0000005551067223 */ /* 0x040fe20000000006 */
[C---:B------:R-:W-:Y:S01]  /*7640*/  FFMA R7, R81.reuse, R92, R7 ;  /* 0x0000005c51077223 */ /* 0x040fe20000000007 */
[C---:B------:R-:W-:Y:S01]  /*7650*/  FFMA R8, R81.reuse, R87, R8 ;  /* 0x0000005751087223 */ /* 0x040fe20000000008 */
[C---:B------:R-:W-:Y:S01]  /*7660*/  FMUL R16, R78.reuse, R21 ;  /* 0x000000154e107220 */ /* 0x040fe20000400000 */
[----:B------:R-:W-:Y:S01]  /*7670*/  FMUL R9, R78, R14 ;  /* 0x0000000e4e097220 */ /* 0x000fe20000400000 */
[----:B------:R-:W-:Y:S01]  /*7680*/  F2FP.SATFINITE.E4M3.F32.PACK_AB_MERGE_C R5, R6, R5, RZ ;  /* 0x000000050605723e */ /* 0x000fe200048070ff */
[C---:B------:R-:W-:Y:S01]  /*7690*/  FMUL R10, R78.reuse, R15 ;  /* 0x0000000f4e0a7220 */ /* 0x040fe20000400000 */
[C---:B------:R-:W-:Y:S01]  /*76a0*/  FMUL R15, R78.reuse, R20 ;  /* 0x000000144e0f7220 */ /* 0x040fe20000400000 */
[C---:B------:R-:W-:Y:S01]  /*76b0*/  FFMA R9, R81.reuse, R94, R9 ;  /* 0x0000005e51097223 */ /* 0x040fe20000000009 */
[C---:B------:R-:W-:Y:S01]  /*76c0*/  FMUL R20, R78.reuse, R25 ;  /* 0x000000194e147220 */ /* 0x040fe20000400000 */
[C---:B------:R-:W-:Y:S01]  /*76d0*/  FFMA R10, R81.reuse, R89, R10 ;  /* 0x00000059510a7223 */ /* 0x040fe2000000000a */
[C---:B------:R-:W-:Y:S01]  /*76e0*/  FFMA R11, R81.reuse, R96, R11 ;  /* 0x00000060510b7223 */ /* 0x040fe2000000000b */
[C---:B------:R-:W-:Y:S01]  /*76f0*/  FFMA R12, R81.reuse, R91, R12 ;  /* 0x0000005b510c7223 */ /* 0x040fe2000000000c */
[C---:B------:R-:W-:Y:S01]  /*7700*/  FMUL R13, R78.reuse, R18 ;  /* 0x000000124e0d7220 */ /* 0x040fe20000400000 */
[----:B------:R-:W-:Y:S01]  /*7710*/  FMUL R14, R78, R19 ;  /* 0x000000134e0e7220 */ /* 0x000fe20000400000 */
[----:B------:R-:W-:Y:S01]  /*7720*/  F2FP.SATFINITE.E4M3.F32.PACK_AB_MERGE_C R9, R10, R9, RZ ;  /* 0x000000090a09723e */ /* 0x000fe200048070ff */
[C---:B------:R-:W-:Y:S01]  /*7730*/  FMUL R19, R78.reuse, R24 ;  /* 0x000000184e137220 */ /* 0x040fe20000400000 */
        /* <DEDUP_REMOVED lines=17> */
[----:B------:R-:W-:Y:S01]  /*7850*/  FMUL R27, R78, R32 ;  /* 0x000000204e1b7220 */ /* 0x000fe20000400000 */
[C---:B------:R-:W-:Y:S01]  /*7860*/  FFMA R21, R81.reuse, R106, R21 ;  /* 0x0000006a51157223 */ /* 0x040fe20000000015 */
[C---:B------:R-:W-:Y:S01]  /*7870*/  FFMA R22, R81.reuse, R101, R22 ;  /* 0x0000006551167223 */ /* 0x040fe20000000016 */
[----:B------:R-:W-:Y:S01]  /*7880*/  F2FP.SATFINITE.E4M3.F32.PACK_AB_MERGE_C R16, R16, R15, R17 ;  /* 0x0000000f1010723e */ /* 0x000fe20004807011 */
[C---:B------:R-:W-:Y:S01]  /*7890*/  FFMA R23, R81.reuse, R108, R23 ;  /* 0x0000006c51177223 */ /* 0x040fe20000000017 */
[C---:B------:R-:W-:Y:S01]  /*78a0*/  FFMA R24, R81.reuse, R103, R24 ;  /* 0x0000006751187223 */ /* 0x040fe20000000018 */
[----:B------:R-:W-:Y:S01]  /*78b0*/  FMUL R32, R78, R37 ;  /* 0x000000254e207220 */ /* 0x000fe20000400000 */
[----:B------:R-:W-:Y:S01]  /*78c0*/  F2FP.SATFINITE.E4M3.F32.PACK_AB_MERGE_C R21, R22, R21, RZ ;  /* 0x000000151615723e */ /* 0x000fe200048070ff */
[C---:B------:R-:W-:Y:S01]  /*78d0*/  FMUL R25, R78.reuse, R30 ;  /* 0x0000001e4e197220 */ /* 0x040fe20000400000 */
[C---:B------:R-:W-:Y:S01]  /*78e0*/  FMUL R26, R78.reuse, R31 ;  /* 0x0000001f4e1a7220 */ /* 0x040fe20000400000 */
[----:B------:R-:W-:Y:S01]  /*78f0*/  FMUL R31, R78, R36 ;  /* 0x000000244e1f7220 */ /* 0x000fe20000400000 */
[----:B------:R-:W-:Y:S01]  /*7900*/  F2FP.SATFINITE.E4M3.F32.PACK_AB_MERGE_C R17, R20, R19, R21 ;  /* 0x000000131411723e */ /* 0x000fe20004807015 */
        /* <DEDUP_REMOVED lines=8> */
[----:B------:R-:W-:Y:S01]  /*7990*/  FMUL R35, R78, R40 ;  /* 0x000000284e237220 */ /* 0x000fe20000400000 */
[C---:B------:R-:W-:Y:S01]  /*79a0*/  FFMA R29, R81.reuse, R114, R29 ;  /* 0x00000072511d7223 */ /* 0x040fe2000000001d */
[----:B------:R-:W-:Y:S01]  /*79b0*/  F2FP.SATFINITE.E4M3.F32.PACK_AB_MERGE_C R18, R24, R23, R18 ;  /* 0x000000171812723e */ /* 0x000fe20004807012 */
        /* <DEDUP_REMOVED lines=22> */
[C---:B------:R-:W-:Y:S01]  /*7b20*/  FMUL R41, R78.reuse, R46 ;  /* 0x0000002e4e297220 */ /* 0x040fe20000400000 */
[C---:B------:R-:W-:Y:S01]  /*7b30*/  FMUL R42, R78.reuse, R47 ;  /* 0x0000002f4e2a7220 */ /* 0x040fe20000400000 */
[C---:B------:R-:W-:Y:S01]  /*7b40*/  FFMA R40, R81.reuse, R119, R40 ;  /* 0x0000007751287223 */ /* 0x040fe20000000028 */
[--C-:B------:R-:W-:Y:S02]  /*7b50*/  HADD2.F32 R130, -RZ, R125.reuse.H0_H0 ;  /* 0x2000007dff827230 */ /* 0x100fe40000004100 */
[C---:B------:R-:W-:Y:S01]  /*7b60*/  FFMA R41, R81.reuse, R126, R41 ;  /* 0x0000007e51297223 */ /* 0x040fe20000000029 */
[----:B------:R-:W-:Y:S02]  /*7b70*/  HADD2.F32 R125, -RZ, R125.H1_H1 ;  /* 0x3000007dff7d7230 */ /* 0x000fe40000004100 */
[C---:B------:R-:W-:Y:S01]  /*7b80*/  FMUL R45, R78.reuse, R50 ;  /* 0x000000324e2d7220 */ /* 0x040fe20000400000 */
[C---:B------:R-:W-:Y:S01]  /*7b90*/  FFMA R42, R81.reuse, R121, R42 ;  /* 0x00000079512a7223 */ /* 0x040fe2000000002a */
[C---:B------:R-:W-:Y:S01]  /*7ba0*/  FMUL R46, R78.reuse, R51 ;  /* 0x000000334e2e7220 */ /* 0x040fe20000400000 */
[C---:B------:R-:W-:Y:S01]  /*7bb0*/  FFMA R43, R81.reuse, R128, R43 ;  /* 0x00000080512b7223 */ /* 0x040fe2000000002b */
[C---:B------:R-:W-:Y:S01]  /*7bc0*/  FMUL R47, R78.reuse, R52 ;  /* 0x000000344e2f7220 */ /* 0x040fe20000400000 */
        /* <DEDUP_REMOVED lines=10> */
[C---:B------:R-:W-:Y:S01]  /*7c70*/  FFMA R45, R81.reuse, R130, R45 ;  /* 0x00000082512d7223 */ /* 0x040fe2000000002d */
[C---:B------:R-:W-:Y:S01]  /*7c80*/  FMUL R59, R78.reuse, R64 ;  /* 0x000000404e3b7220 */ /* 0x040fe20000400000 */
[C---:B------:R-:W-:Y:S01]  /*7c90*/  FMUL R60, R78.reuse, R65 ;  /* 0x000000414e3c7220 */ /* 0x040fe20000400000 */
[C---:B------:R-:W-:Y:S01]  /*7ca0*/  FMUL R61, R78.reuse, R66 ;  /* 0x000000424e3d7220 */ /* 0x040fe20000400000 */
[----:B------:R-:W-:Y:S01]  /*7cb0*/  FMUL R62, R78, R67 ;  /* 0x000000434e3e7220 */ /* 0x000fe20000400000 */
[C---:B------:R-:W-:Y:S01]  /*7cc0*/  FFMA R46, R81.reuse, R125, R46 ;  /* 0x0000007d512e7223 */ /* 0x040fe2000000002e */
[----:B------:R-:W-:Y:S01]  /*7cd0*/  F2FP.SATFINITE.E4M3.F32.PACK_AB_MERGE_C R64, R2, R0, R143 ;  /* 0x000000000240723e */ /* 0x000fe2000480708f */
[C---:B------:R-:W-:Y:S01]  /*7ce0*/  FFMA R47, R81.reuse, R132, R47 ;  /* 0x00000084512f7223 */ /* 0x040fe2000000002f */
[----:B------:R-:W-:Y:S01]  /*7cf0*/  F2FP.SATFINITE.E4M3.F32.PACK_AB_MERGE_C R65, R4, R3, R5 ;  /* 0x000000030441723e */ /* 0x000fe20004807005 */
[C---:B------:R-:W-:Y:S01]  /*7d00*/  FFMA R48, R81.reuse, R127, R48 ;  /* 0x0000007f51307223 */ /* 0x040fe20000000030 */
[----:B------:R-:W-:Y:S01]  /*7d10*/  F2FP.SATFINITE.E4M3.F32.PACK_AB_MERGE_C R66, R8, R7, R9 ;  /* 0x000000070842723e */ /* 0x000fe20004807009 */
[C---:B------:R-:W-:Y:S01]  /*7d20*/  FFMA R49, R81.reuse, R134, R49 ;  /* 0x0000008651317223 */ /* 0x040fe20000000031 */
[----:B------:R-:W-:Y:S01]  /*7d30*/  F2FP.SATFINITE.E4M3.F32.PACK_AB_MERGE_C R67, R12, R11, R13 ;  /* 0x0000000b0c43723e */ /* 0x000fe2000480700d */
[----:B------:R-:W-:Y:S01]  /*7d40*/  FMUL R53, R78, R58 ;  /* 0x0000003a4e357220 */ /* 0x000fe20000400000 */
[C---:B------:R-:W-:Y:S01]  /*7d50*/  FFMA R50, R81.reuse, R129, R50 ;  /* 0x0000008151327223 */ /* 0x040fe20000000032 */
[C---:B------:R-:W-:Y:S01]  /*7d60*/  FFMA R51, R81.reuse, R136, R51 ;  /* 0x0000008851337223 */ /* 0x040fe20000000033 */
[C---:B------:R-:W-:Y:S01]  /*7d70*/  FFMA R52, R81.reuse, R131, R52 ;  /* 0x0000008351347223 */ /* 0x040fe20000000034 */
[----:B------:R1:W-:Y:S01]  /*7d80*/  STS.128 [R172+UR49+0xa200], R64 ;  /* 0x00a20040ac007988 */ /* 0x0003e20008000c31 */
[C---:B------:R-:W-:Y:S01]  /*7d90*/  FFMA R53, R81.reuse, R138, R53 ;  /* 0x0000008a51357223 */ /* 0x040fe20000000035 */
[----:B------:R-:W-:Y:S01]  /*7da0*/  F2FP.SATFINITE.E4M3.F32.PACK_AB_MERGE_C R37, R38, R37, RZ ;  /* 0x000000252625723e */ /* 0x000fe200048070ff */
[C---:B------:R-:W-:Y:S01]  /*7db0*/  FFMA R54, R81.reuse, R133, R54 ;  /* 0x0000008551367223 */ /* 0x040fe20000000036 */
[----:B------:R-:W-:Y:S01]  /*7dc0*/  FMUL R58, R78, R63 ;  /* 0x0000003f4e3a7220 */ /* 0x000fe20000400000 */
[C---:B------:R-:W-:Y:S01]  /*7dd0*/  FFMA R55, R81.reuse, R140, R55 ;  /* 0x0000008c51377223 */ /* 0x040fe20000000037 */
[C---:B------:R-:W-:Y:S01]  /*7de0*/  FFMA R56, R81.reuse, R135, R56 ;  /* 0x0000008751387223 */ /* 0x040fe20000000038 */
[C---:B------:R-:W-:Y:S01]  /*7df0*/  FFMA R57, R81.reuse, R142, R57 ;  /* 0x0000008e51397223 */ /* 0x040fe20000000039 */
[----:B------:R1:W-:Y:S01]  /*7e00*/  STS.128 [R192+0xa010], R16 ;  /* 0x00a01010c0007388 */ /* 0x0003e20000000c00 */
[----:B------:R-:W-:Y:S01]  /*7e10*/  F2FP.SATFINITE.E4M3.F32.PACK_AB_MERGE_C R33, R36, R35, R37 ;  /* 0x000000232421723e */ /* 0x000fe20004807025 */
[C---:B------:R-:W-:Y:S01]  /*7e20*/  FFMA R58, R81.reuse, R137, R58 ;  /* 0x00000089513a7223 */ /* 0x040fe2000000003a */
[----:B------:R-:W-:Y:S01]  /*7e30*/  F2FP.SATFINITE.E4M3.F32.PACK_AB_MERGE_C R34, R42, R41, RZ ;  /* 0x000000292a22723e */ /* 0x000fe200048070ff */
[C---:B------:R-:W-:Y:S01]  /*7e40*/  FFMA R59, R81.reuse, R82, R59 ;  /* 0x00000052513b7223 */ /* 0x040fe2000000003b */
[----:B------:R-:W-:Y:S01]  /*7e50*/  F2FP.SATFINITE.E4M3.F32.PACK_AB_MERGE_C R35, R46, R45, RZ ;  /* 0x0000002d2e23723e */ /* 0x000fe200048070ff */
        /* <DEDUP_REMOVED lines=25> */
[----:B------:R-:W-:Y:S02]  /*7ff0*/  UIADD3 UR8, UP0, UPT, UR52, 0x680, URZ ;  /* 0x0000068034087890 */ /* 0x000fe4000ff1e0ff */
[----:B------:R-:W-:Y:S02]  /*8000*/  UIADD3 UR5, UPT, UPT, UR41, 0x40, URZ ;  /* 0x0000004029057890 */ /* 0x000fe4000fffe0ff */
[----:B------:R-:W-:Y:S02]  /*8010*/  UIADD3 UR4, UPT, UPT, UR49, 0xa200, URZ ;  /* 0x0000a20031047890 */ /* 0x000fe4000fffe0ff */
[----:B------:R-:W-:Y:S01]  /*8020*/  UIADD3.X UR9, UPT, UPT, URZ, UR53, URZ, UP0, !UPT ;  /* 0x00000035ff097290 */ /* 0x000fe200087fe4ff */
[----:B------:R-:W-:Y:S01]  /*8030*/  UMOV UR6, UR42 ;  /* 0x0000002a00067c82 */ /* 0x000fe20008000000 */
[----:B------:R-:W-:Y:S07]  /*8040*/  UMOV UR7, UR36 ;  /* 0x0000002400077c82 */ /* 0x000fee0008000000 */
[----:B------:R2:W-:Y:S01]  /*8050*/  UTMASTG.3D [UR4], [UR8] ;  /* 0x00000004080073b5 */ /* 0x0005e20008010000 */
[----:B------:R0:W-:Y:S01]  /*8060*/  UTMACMDFLUSH ;  /* 0x00000000000079b7 */ /* 0x0001e20000000000 */
[----:B--2---:R-:W-:Y:S04]  /*8070*/  DEPBAR.LE SB0, 0x1 ;  /* 0x000080400000791a */ /* 0x004fe80000000000 */
.L_x_105:
[----:B------:R-:W-:Y:S05]  /*8080*/  BSYNC.RECONVERGENT B0 ;  /* 0x0000000000007941 */ /* 0x000fea0003800200 */
.L_x_104:
        /* <DEDUP_REMOVED lines=16> */
.L_x_109:
[----:B------:R-:W-:Y:S05]  /*8190*/  BSYNC B0 ;  /* 0x0000000000007941 */ /* 0x000fea0003800000 */
.L_x_108:
        /* <DEDUP_REMOVED lines=20> */
.L_x_107:
[----:B------:R-:W-:Y:S05]  /*82e0*/  BSYNC B1 ;  /* 0x0000000000017941 */ /* 0x000fea0003800000 */
.L_x_106:
[----:B--2---:R-:W-:Y:S01]  /*82f0*/  VIADD R0, R80, 0x80 ;  /* 0x0000008050007836 */ /* 0x004fe20000000000 */
        /* <DEDUP_REMOVED lines=10> */
[----:B------:R-:W5:Y:S01]  /*83a0*/  LDCU.64 UR6, c[0x4][0x80] ;  /* 0x01001000ff0677ac */ /* 0x000f620008000a00 */
[----:B------:R-:W1:Y:S01]  /*83b0*/  LDC.64 R2, c[0x4][R3] ;  /* 0x0100000003027b82 */ /* 0x000e620000000a00 */
[----:B------:R-:W3:Y:S01]  /*83c0*/  LDCU.64 UR4, c[0x4][0x18] ;  /* 0x01000300ff0477ac */ /* 0x000ee20008000a00 */
[----:B--2---:R-:W-:Y:S01]  /*83d0*/  MOV R5, UR9 ;  /* 0x0000000900057c02 */ /* 0x004fe20008000f00 */
[----:B------:R-:W-:Y:S01]  /*83e0*/  IMAD.U32 R4, RZ, RZ, UR8 ;  /* 0x00000008ff047e24 */ /* 0x000fe2000f8e00ff */
[----:B-----5:R-:W-:Y:S01]  /*83f0*/  MOV R7, UR7 ;  /* 0x0000000700077c02 */ /* 0x020fe20008000f00 */
[----:B------:R-:W-:Y:S01]  /*8400*/  IMAD.U32 R6, RZ, RZ, UR6 ;  /* 0x00000006ff067e24 */ /* 0x000fe2000f8e00ff */
[----:B---3--:R-:W-:Y:S01]  /*8410*/  MOV R11, UR5 ;  /* 0x00000005000b7c02 */ /* 0x008fe20008000f00 */
[----:B------:R-:W-:Y:S02]  /*8420*/  IMAD.U32 R10, RZ, RZ, UR4 ;  /* 0x00000004ff0a7e24 */ /* 0x000fe4000f8e00ff */
[----:B------:R-:W-:Y:S07]  /*8430*/  LEPC R20, `(.L_x_112) ;  /* 0x000000001014794e */ /* 0x000fee0000000000 */
[----:B-1--4-:R-:W-:Y:S05]  /*8440*/  CALL.ABS.NOINC R2 ;  /* 0x0000000002007343 */ /* 0x012fea0003c00000 */
.L_x_112:
[----:B------:R-:W-:Y:S05]  /*8450*/  BSYNC.RECONVERGENT B6 ;  /* 0x0000000000067941 */ /* 0x000fea0003800200 */
.L_x_111:
[----:B---3--:R-:W-:Y:S01]  /*8460*/  F2FP.F16.E4M3.UNPACK_B R4, R149 ;  /* 0x00000095ff04723e */ /* 0x008fe200020006ff */
        /* <DEDUP_REMOVED lines=13> */
[----:B----4-:R-:W-:Y:S01]  /*8540*/  F2FP.F16.E4M3.UNPACK_B R125, R159.H1 ;  /* 0x0000009fff7d723e */ /* 0x010fe200030006ff */
        /* <DEDUP_REMOVED lines=262> */
[----:B------:R-:W-:Y:S02]  /*95b0*/  UIADD3 UR8, UP0, UPT, UR52, 0x680, URZ ;  /* 0x0000068034087890 */ /* 0x000fe4000ff1e0ff */
[----:B------:R-:W-:Y:S02]  /*95c0*/  UIADD3 UR5, UPT, UPT, UR41, 0x80, URZ ;  /* 0x0000008029057890 */ /* 0x000fe4000fffe0ff */
[----:B------:R-:W-:Y:S01]  /*95d0*/  MOV R188, UR10 ;  /* 0x0000000a00bc7c02 */ /* 0x000fe20008000f00 */
[----:B------:R-:W-:Y:S01]  /*95e0*/  UIADD3.X UR9, UPT, UPT, URZ, UR53, URZ, UP0, !UPT ;  /* 0x00000035ff097290 */ /* 0x000fe200087fe4ff */
[----:B------:R-:W-:Y:S02]  /*95f0*/  UMOV UR6, UR42 ;  /* 0x0000002a00067c82 */ /* 0x000fe40008000000 */
[----:B------:R-:W-:Y:S01]  /*9600*/  R2UR UR4, R188 ;  /* 0x00000000bc0472ca */ /* 0x000fe200000e0000 */
[----:B------:R-:W-:Y:S11]  /*9610*/  UMOV UR7, UR36 ;  /* 0x0000002400077c82 */ /* 0x000ff60008000000 */
[----:B------:R-:W-:Y:S01]  /*9620*/  @!UPT UIADD3 URZ, UPT, UPT, URZ, URZ, URZ ;  /* 0x000000fffffff290 */ /* 0x000fe2000fffe0ff */
[----:B------:R2:W-:Y:S01]  /*9630*/  UTMASTG.3D [UR4], [UR8] ;  /* 0x00000004080073b5 */ /* 0x0005e20008010000 */
[----:B------:R0:W-:Y:S01]  /*9640*/  UTMACMDFLUSH ;  /* 0x00000000000079b7 */ /* 0x0001e20000000000 */
[----:B--2---:R-:W-:Y:S04]  /*9650*/  DEPBAR.LE SB0, 0x1 ;  /* 0x000080400000791a */ /* 0x004fe80000000000 */
.L_x_114:
[----:B------:R-:W-:Y:S05]  /*9660*/  BSYNC.RECONVERGENT B0 ;  /* 0x0000000000007941 */ /* 0x000fea0003800200 */
.L_x_113:
        /* <DEDUP_REMOVED lines=16> */
.L_x_118:
[----:B------:R-:W-:Y:S05]  /*9770*/  BSYNC B0 ;  /* 0x0000000000007941 */ /* 0x000fea0003800000 */
.L_x_117:
        /* <DEDUP_REMOVED lines=20> */
.L_x_116:
[----:B------:R-:W-:Y:S05]  /*98c0*/  BSYNC B1 ;  /* 0x0000000000017941 */ /* 0x000fea0003800000 */
.L_x_115:
[----:B--2---:R-:W-:Y:S05]  /*98d0*/  VIADD R0, R80, 0xc0 ;  /* 0x000000c050007836 */ /* 0x004fea0000000000 */
        /* <DEDUP_REMOVED lines=20> */
.L_x_120:
[----:B------:R-:W-:Y:S01]  /*9a20*/  ISETP.NE.AND P0, PT, R189, RZ, PT ;  /* 0x000000ffbd00720c */ /* 0x000fe20003f05270 */
[----:B------:R-:W-:Y:S05]  /*9a30*/  WARPSYNC.ALL ;  /* 0x0000000000007948 */ /* 0x000fea0003800000 */
[----:B------:R-:W-:Y:S01]  /*9a40*/  R2UR UR4, R80 ;  /* 0x00000000500472ca */ /* 0x000fe200000e0000 */
[----:B------:R-:W-:Y:S01]  /*9a50*/  BSSY.RECONVERGENT B0, `(.L_x_121) ;  /* 0x000011d000007945 */ /* 0x000fe20003800200 */
[----:B---3--:R-:W-:Y:S02]  /*9a60*/  F2FP.F16.E4M3.UNPACK_B R11, R149 ;  /* 0x00000095ff0b723e */ /* 0x008fe400020006ff */
[----:B------:R-:W-:Y:S02]  /*9a70*/  F2FP.F16.E4M3.UNPACK_B R10, R150 ;  /* 0x00000096ff0a723e */ /* 0x000fe400020006ff */
[----:B------:R-:W-:Y:S01]  /*9a80*/  F2FP.F16.E4M3.UNPACK_B R9, R151 ;  /* 0x00000097ff09723e */ /* 0x000fe200020006ff */
[--C-:B------:R-:W-:Y:S01]  /*9a90*/  HADD2.F32 R83, -RZ, R11.reuse.H0_H0 ;  /* 0x2000000bff537230 */ /* 0x100fe20000004100 */
[----:B----4-:R-:W-:Y:S01]  /*9aa0*/  F2FP.F16.E4M3.UNPACK_B R8, R152 ;  /* 0x00000098ff08723e */ /* 0x010fe200020006ff */
[----:B------:R-:W-:Y:S01]  /*9ab0*/  HADD2.F32 R84, -RZ, R11.H1_H1 ;  /* 0x3000000bff547230 */ /* 0x000fe20000004100 */
[----:B------:R-:W-:Y:S01]  /*9ac0*/  F2FP.F16.E4M3.UNPACK_B R7, R153 ;  /* 0x00000099ff07723e */ /* 0x000fe200020006ff */
[--C-:B------:R-:W-:Y:S01]  /*9ad0*/  HADD2.F32 R87, -RZ, R10.reuse.H0_H0 ;  /* 0x2000000aff577230 */ /* 0x100fe20000004100 */
[----:B------:R-:W-:Y:S01]  /*9ae0*/  F2FP.F16.E4M3.UNPACK_B R6, R154 ;  /* 0x0000009aff06723e */ /* 0x000fe200020006ff */
[----:B------:R-:W-:Y:S01]  /*9af0*/  HADD2.F32 R88, -RZ, R10.H1_H1 ;  /* 0x3000000aff587230 */ /* 0x000fe20000004100 */
[----:B------:R-:W-:Y:S01]  /*9b00*/  F2FP.F16.E4M3.UNPACK_B R5, R155 ;  /* 0x0000009bff05723e */ /* 0x000fe200020006ff */
[--C-:B------:R-:W-:Y:S01]  /*9b10*/  HADD2.F32 R91, -RZ, R9.reuse.H0_H0 ;  /* 0x20000009ff5b7230 */ /* 0x100fe20000004100 */
[----:B-1----:R-:W-:Y:S01]  /*9b20*/  F2FP.F16.E4M3.UNPACK_B R4, R156 ;  /* 0x0000009cff04723e */ /* 0x002fe200020006ff */
[----:B------:R-:W-:Y:S01]  /*9b30*/  HADD2.F32 R92, -RZ, R9.H1_H1 ;  /* 0x30000009ff5c7230 */ /* 0x000fe20000004100 */
[-C--:B------:R-:W-:Y:S01]  /*9b40*/  F2FP.F16.E4M3.UNPACK_B R2, R148.reuse ;  /* 0x00000094ff02723e */ /* 0x080fe200020006ff */
[--C-:B------:R-:W-:Y:S01]  /*9b50*/  HADD2.F32 R95, -RZ, R8.reuse.H0_H0 ;  /* 0x20000008ff5f7230 */ /* 0x100fe20000004100 */
[----:B------:R-:W-:Y:S01]  /*9b60*/  F2FP.F16.E4M3.UNPACK_B R148, R148.H1 ;  /* 0x00000094ff94723e */ /* 0x000fe200030006ff */
[----:B------:R-:W-:Y:S01]  /*9b70*/  HADD2.F32 R97, -RZ, R8.H1_H1 ;  /* 0x30000008ff617230 */ /* 0x000fe20000004100 */
[----:B------:R-:W-:Y:S01]  /*9b80*/  F2FP.F16.E4M3.UNPACK_B R149, R149.H1 ;  /* 0x00000095ff95723e */ /* 0x000fe200030006ff */
[--C-:B------:R-:W-:Y:S01]  /*9b90*/  HADD2.F32 R98, -RZ, R7.reuse.H0_H0 ;  /* 0x20000007ff627230 */ /* 0x100fe20000004100 */
[----:B------:R-:W-:Y:S01]  /*9ba0*/  F2FP.F16.E4M3.UNPACK_B R150, R150.H1 ;  /* 0x00000096ff96723e */ /* 0x000fe200030006ff */
[----:B------:R-:W-:Y:S01]  /*9bb0*/  HADD2.F32 R101, -RZ, R7.H1_H1 ;  /* 0x30000007ff657230 */ /* 0x000fe20000004100 */
[----:B------:R-:W-:Y:S01]  /*9bc0*/  F2FP.F16.E4M3.UNPACK_B R151, R151.H1 ;  /* 0x00000097ff97723e */ /* 0x000fe200030006ff */
[--C-:B------:R-:W-:Y:S01]  /*9bd0*/  HADD2.F32 R102, -RZ, R6.reuse.H0_H0 ;  /* 0x20000006ff667230 */ /* 0x100fe20000004100 */
[----:B------:R-:W-:Y:S01]  /*9be0*/  F2FP.F16.E4M3.UNPACK_B R138, R163 ;  /* 0x000000a3ff8a723e */ /* 0x000fe200020006ff */
[----:B------:R-:W-:Y:S01]  /*9bf0*/  HADD2.F32 R105, -RZ, R6.H1_H1 ;  /* 0x30000006ff697230 */ /* 0x000fe20000004100 */
[----:B------:R-:W-:Y:S01]  /*9c00*/  R2UR UR5, R193 ;  /* 0x00000000c10572ca */ /* 0x000fe200000e0000 */
[--C-:B------:R-:W-:Y:S01]  /*9c10*/  HADD2.F32 R106, -RZ, R5.reuse.H0_H0 ;  /* 0x20000005ff6a7230 */ /* 0x100fe20000004100 */
[----:B------:R-:W-:Y:S01]  /*9c20*/  F2FP.F16.E4M3.UNPACK_B R116, R157 ;  /* 0x0000009dff74723e */ /* 0x000fe200020006ff */
[----:B------:R-:W-:Y:S01]  /*9c30*/  HADD2.F32 R109, -RZ, R5.H1_H1 ;  /* 0x30000005ff6d7230 */ /* 0x000fe20000004100 */
[----:B------:R-:W-:Y:S01]  /*9c40*/  F2FP.F16.E4M3.UNPACK_B R120, R158 ;  /* 0x0000009eff78723e */ /* 0x000fe200020006ff */
[--C-:B------:R-:W-:Y:S01]  /*9c50*/  HADD2.F32 R110, -RZ, R4.reuse.H0_H0 ;  /* 0x20000004ff6e7230 */ /* 0x100fe20000004100 */
[----:B------:R-:W-:Y:S01]  /*9c60*/  F2FP.F16.E4M3.UNPACK_B R124, R159 ;  /* 0x0000009fff7c723e */ /* 0x000fe200020006ff */
[----:B------:R-:W-:Y:S01]  /*9c70*/  HADD2.F32 R113, -RZ, R4.H1_H1 ;  /* 0x30000004ff717230 */ /* 0x000fe20000004100 */
[----:B------:R-:W-:Y:S01]  /*9c80*/  F2FP.F16.E4M3.UNPACK_B R128, R160 ;  /* 0x000000a0ff80723e */ /* 0x000fe200020006ff */
[----:B------:R-:W1:Y:S01]  /*9c90*/  LDTM.x64 R4, tmem[UR4+0xc0] ;  /* 0x0000c004000479ee */ /* 0x000e620008340000 */
[--C-:B------:R-:W-:Y:S01]  /*9ca0*/  HADD2.F32 R0, -RZ, R2.reuse.H0_H0 ;  /* 0x20000002ff007230 */ /* 0x100fe20000004100 */
[----:B------:R-:W-:Y:S01]  /*9cb0*/  NOP ;  /* 0x0000000000007918 */ /* 0x000fe20000000000 */
[----:B------:R-:W-:Y:S01]  /*9cc0*/  HADD2.F32 R2, -RZ, R2.H1_H1 ;  /* 0x30000002ff027230 */ /* 0x000fe20000004100 */
[----:B------:R-:W-:Y:S01]  /*9cd0*/  UIADD3 UR5, UPT, UPT, UR5, 0xa0, URZ ;  /* 0x000000a005057890 */ /* 0x000fe2000fffe0ff */
[--C-:B------:R-:W-:Y:S01]  /*9ce0*/  HADD2.F32 R86, -RZ, R149.reuse.H1_H1 ;  /* 0x30000095ff567230 */ /* 0x100fe20000004100 */
[----:B------:R-:W-:Y:S01]  /*9cf0*/  F2FP.F16.E4M3.UNPACK_B R132, R161 ;  /* 0x000000a1ff84723e */ /* 0x000fe200020006ff */
[--C-:B------:R-:W-:Y:S01]  /*9d00*/  HADD2.F32 R114, -RZ, R116.reuse.H0_H0 ;  /* 0x20000074ff727230 */ /* 0x100fe20000004100 */
[----:B------:R-:W-:Y:S01]  /*9d10*/  UPRMT UR5, UR37, 0x654, UR5 ;  /* 0x0000065425057896 */ /* 0x000fe20008000005 */
[----:B------:R-:W-:Y:S01]  /*9d20*/  HADD2.F32 R117, -RZ, R116.H1_H1 ;  /* 0x30000074ff757230 */ /* 0x000fe20000004100 */
[----:B------:R-:W-:Y:S01]  /*9d30*/  F2FP.F16.E4M3.UNPACK_B R136, R162 ;  /* 0x000000a2ff88723e */ /* 0x000fe200020006ff */
[--C-:B------:R-:W-:Y:S01]  /*9d40*/  HADD2.F32 R118, -RZ, R120.reuse.H0_H0 ;  /* 0x20000078ff767230 */ /* 0x100fe20000004100 */
[----:B------:R-:W-:Y:S01]  /*9d50*/  F2FP.F16.E4M3.UNPACK_B R152, R152.H1 ;  /* 0x00000098ff98723e */ /* 0x000fe200030006ff */
[----:B------:R-:W-:Y:S01]  /*9d60*/  HADD2.F32 R121, -RZ, R120.H1_H1 ;  /* 0x30000078ff797230 */ /* 0x000fe20000004100 */
[----:B------:R-:W-:Y:S01]  /*9d70*/  F2FP.F16.E4M3.UNPACK_B R153, R153.H1 ;  /* 0x00000099ff99723e */ /* 0x000fe200030006ff */
[--C-:B------:R-:W-:Y:S01]  /*9d80*/  HADD2.F32 R122, -RZ, R124.reuse.H0_H0 ;  /* 0x2000007cff7a7230 */ /* 0x100fe20000004100 */
[----:B------:R-:W-:Y:S01]  /*9d90*/  F2FP.F16.E4M3.UNPACK_B R154, R154.H1 ;  /* 0x0000009aff9a723e */ /* 0x000fe200030006ff */
[----:B-1----:R-:W-:Y:S01]  /*9da0*/  SYNCS.ARRIVE.TRANS64.RED.A1T0 RZ, [UR5], RZ ;  /* 0x000000ffffff79a7 */ /* 0x002fe20008100405 */
[----:B------:R-:W-:Y:S01]  /*9db0*/  HADD2.F32 R125, -RZ, R124.H1_H1 ;  /* 0x3000007cff7d7230 */ /* 0x000fe20000004100 */
[----:B------:R-:W-:Y:S01]  /*9dc0*/  F2FP.F16.E4M3.UNPACK_B R155, R155.H1 ;  /* 0x0000009bff9b723e */ /* 0x000fe200030006ff */
[--C-:B------:R-:W-:Y:S01]  /*9dd0*/  HADD2.F32 R126, -RZ, R128.reuse.H0_H0 ;  /* 0x20000080ff7e7230 */ /* 0x100fe20000004100 */
[----:B------:R-:W-:Y:S01]  /*9de0*/  F2FP.F16.E4M3.UNPACK_B R156, R156.H1 ;  /* 0x0000009cff9c723e */ /* 0x000fe200030006ff */
[----:B------:R-:W-:Y:S01]  /*9df0*/  HADD2.F32 R129, -RZ, R128.H1_H1 ;  /* 0x30000080ff817230 */ /* 0x000fe20000004100 */
[----:B------:R-:W-:Y:S01]  /*9e00*/  F2FP.F16.E4M3.UNPACK_B R157, R157.H1 ;  /* 0x0000009dff9d723e */ /* 0x000fe200030006ff */
[C---:B------:R-:W-:Y:S01]  /*9e10*/  FMUL R4, R78.reuse, R4 ;  /* 0x000000044e047220 */ /* 0x040fe20000400000 */
[C---:B------:R-:W-:Y:S01]  /*9e20*/  FMUL R5, R78.reuse, R5 ;  /* 0x000000054e057220 */ /* 0x040fe20000400000 */
[----:B------:R-:W-:Y:S02]  /*9e30*/  HADD2.F32 R3, -RZ, R148.H0_H0 ;  /* 0x20000094ff037230 */ /* 0x000fe40000004100 */
        /* <DEDUP_REMOVED lines=11> */
[----:B------:R-:W-:Y:S02]  /*9ef0*/  HADD2.F32 R130, -RZ, R132.H0_H0 ;  /* 0x20000084ff827230 */ /* 0x000fe40000004100 */
[C---:B------:R-:W-:Y:S01]  /*9f00*/  FMUL R6, R78.reuse, R6 ;  /* 0x000000064e067220 */ /* 0x040fe20000400000 */
[----:B------:R-:W-:Y:S02]  /*9f10*/  HADD2.F32 R82, -RZ, R148.H1_H1 ;  /* 0x30000094ff527230 */ /* 0x000fe40000004100 */
[C---:B------:R-:W-:Y:S01]  /*9f20*/  FMUL R7, R78.reuse, R7 ;  /* 0x000000074e077220 */ /* 0x040fe20000400000 */
[----:B------:R-:W-:Y:S02]  /*9f30*/  HADD2.F32 R85, -RZ, R149.H0_H0 ;  /* 0x20000095ff557230 */ /* 0x000fe40000004100 */
[C---:B------:R-:W-:Y:S01]  /*9f40*/  FFMA R6, R81.reuse, R3, R6 ;  /* 0x0000000351067223 */ /* 0x040fe20000000006 */
[----:B------:R-:W-:Y:S02]  /*9f50*/  HADD2.F32 R133, -RZ, R132.H1_H1 ;  /* 0x30000084ff857230 */ /* 0x000fe40000004100 */
[C---:B------:R-:W-:Y:S01]  /*9f60*/  FFMA R7, R81.reuse, R82, R7 ;  /* 0x0000005251077223 */ /* 0x040fe20000000007 */
[C---:B------:R-:W-:Y:S01]  /*9f70*/  FFMA R8, R81.reuse, R83, R8 ;  /* 0x0000005351087223 */ /* 0x040fe20000000008 */
[C---:B------:R-:W-:Y:S01]  /*9f80*/  FFMA R9, R81.reuse, R84, R9 ;  /* 0x0000005451097223 */ /* 0x040fe20000000009 */
[--C-:B------:R-:W-:Y:S02]  /*9f90*/  HADD2.F32 R82, -RZ, R138.reuse.H0_H0 ;  /* 0x2000008aff527230 */ /* 0x100fe40000004100 */
[C---:B------:R-:W-:Y:S01]  /*9fa0*/  FMUL R10, R78.reuse, R10 ;  /* 0x0000000a4e0a7220 */ /* 0x040fe20000400000 */
[----:B------:R-:W-:Y:S02]  /*9fb0*/  HADD2.F32 R83, -RZ, R138.H1_H1 ;  /* 0x3000008aff537230 */ /* 0x000fe40000004100 */
[C---:B------:R-:W-:Y:S01]  /*9fc0*/  FMUL R11, R78.reuse, R11 ;  /* 0x0000000b4e0b7220 */ /* 0x040fe20000400000 */
[----:B------:R-:W-:Y:S02]  /*9fd0*/  HADD2.F32 R89, -RZ, R150.H0_H0 ;  /* 0x20000096ff597230 */ /* 0x000fe40000004100 */
[C---:B------:R-:W-:Y:S01]  /*9fe0*/  FFMA R10, R81.reuse, R85, R10 ;  /* 0x00000055510a7223 */ /* 0x040fe2000000000a */
[--C-:B------:R-:W-:Y:S02]  /*9ff0*/  HADD2.F32 R134, -RZ, R136.reuse.H0_H0 ;  /* 0x20000088ff867230 */ /* 0x100fe40000004100 */
[C---:B------:R-:W-:Y:S01]  /*a000*/  FFMA R11, R81.reuse, R86, R11 ;  /* 0x00000056510b7223 */ /* 0x040fe2000000000b */
[C---:B------:R-:W-:Y:S01]  /*a010*/  FFMA R12, R81.reuse, R87, R12 ;  /* 0x00000057510c7223 */ /* 0x040fe2000000000c */
[----:B------:R-:W-:Y:S01]  /*a020*/  FFMA R13, R81, R88, R13 ;  /* 0x00000058510d7223 */ /* 0x000fe2000000000d */
[----:B------:R-:W-:Y:S01]  /*a030*/  F2FP.SATFINITE.E4M3.F32.PACK_AB_MERGE_C R86, R7, R6, RZ ;  /* 0x000000060756723e */ /* 0x000fe200048070ff */
[C---:B------:R-:W-:Y:S01]  /*a040*/  FMUL R7, R78.reuse, R24 ;  /* 0x000000184e077220 */ /* 0x040fe20000400000 */
[----:B------:R-:W-:Y:S01]  /*a050*/  F2FP.SATFINITE.E4M3.F32.PACK_AB_MERGE_C R138, R11, R10, RZ ;  /* 0x0000000a0b8a723e */ /* 0x000fe200048070ff */
[C---:B------:R-:W-:Y:S01]  /*a060*/  FMUL R10, R78.reuse, R25 ;  /* 0x000000194e0a7220 */ /* 0x040fe20000400000 */
[C---:B------:R-:W-:Y:S01]  /*a070*/  FMUL R25, R78.reuse, R32 ;  /* 0x000000204e197220 */ /* 0x040fe20000400000 */
[----:B------:R-:W-:Y:S02]  /*a080*/  HADD2.F32 R137, -RZ, R136.H1_H1 ;  /* 0x30000088ff897230 */ /* 0x000fe40000004100 */
[C---:B------:R-:W-:Y:S01]  /*a090*/  FMUL R14, R78.reuse, R14 ;  /* 0x0000000e4e0e7220 */ /* 0x040fe20000400000 */
[----:B------:R-:W-:Y:S02]  /*a0a0*/  HADD2.F32 R90, -RZ, R150.H1_H1 ;  /* 0x30000096ff5a7230 */ /* 0x000fe40000004100 */
[C---:B------:R-:W-:Y:S01]  /*a0b0*/  FMUL R15, R78.reuse, R15 ;  /* 0x0000000f4e0f7220 */ /* 0x040fe20000400000 */
[--C-:B------:R-:W-:Y:S02]  /*a0c0*/  HADD2.F32 R93, -RZ, R151.reuse.H0_H0 ;  /* 0x20000097ff5d7230 */ /* 0x100fe40000004100 */
[C---:B------:R-:W-:Y:S01]  /*a0d0*/  FFMA R14, R81.reuse, R89, R14 ;  /* 0x00000059510e7223 */ /* 0x040fe2000000000e */
[----:B------:R-:W-:Y:S02]  /*a0e0*/  HADD2.F32 R94, -RZ, R151.H1_H1 ;  /* 0x30000097ff5e7230 */ /* 0x000fe40000004100 */
[C---:B------:R-:W-:Y:S01]  /*a0f0*/  FFMA R15, R81.reuse, R90, R15 ;  /* 0x0000005a510f7223 */ /* 0x040fe2000000000f */
[C---:B------:R-:W-:Y:S01]  /*a100*/  FFMA R16, R81.reuse, R91, R16 ;  /* 0x0000005b51107223 */ /* 0x040fe20000000010 */
[----:B------:R-:W-:Y:S01]  /*a110*/  FFMA R17, R81, R92, R17 ;  /* 0x0000005c51117223 */ /* 0x000fe20000000011 */
[C---:B------:R-:W-:Y:S01]  /*a120*/  FMUL R18, R78.reuse, R18 ;  /* 0x000000124e127220 */ /* 0x040fe20000400000 */
[C---:B------:R-:W-:Y:S01]  /*a130*/  FMUL R19, R78.reuse, R19 ;  /* 0x000000134e137220 */ /* 0x040fe20000400000 */
[--C-:B------:R-:W-:Y:S01]  /*a140*/  HADD2.F32 R96, -RZ, R152.reuse.H0_H0 ;  /* 0x20000098ff607230 */ /* 0x100fe20000004100 */
[----:B------:R-:W-:Y:S01]  /*a150*/  F2FP.SATFINITE.E4M3.F32.PACK_AB_MERGE_C R14, R15, R14, RZ ;  /* 0x0000000e0f0e723e */ /* 0x000fe200048070ff */
[C---:B------:R-:W-:Y:S01]  /*a160*/  FFMA R18, R81.reuse, R93, R18 ;  /* 0x0000005d51127223 */ /* 0x040fe20000000012 */
[C---:B------:R-:W-:Y:S01]  /*a170*/  FFMA R19, R81.reuse, R94, R19 ;  /* 0x0000005e51137223 */ /* 0x040fe20000000013 */
[C---:B------:R-:W-:Y:S01]  /*a180*/  FFMA R0, R81.reuse, R95, R0 ;  /* 0x0000005f51007223 */ /* 0x040fe20000000000 */
[----:B------:R-:W-:Y:S01]  /*a190*/  FFMA R2, R81, R97, R2 ;  /* 0x0000006151027223 */ /* 0x000fe20000000002 */
[----:B------:R-:W-:Y:S02]  /*a1a0*/  HADD2.F32 R99, -RZ, R152.H1_H1 ;  /* 0x30000098ff637230 */ /* 0x000fe40000004100 */
[C---:B------:R-:W-:Y:S01]  /*a1b0*/  FMUL R3, R78.reuse, R22 ;  /* 0x000000164e037220 */ /* 0x040fe20000400000 */
[----:B------:R-:W-:Y:S01]  /*a1c0*/  F2FP.SATFINITE.E4M3.F32.PACK_AB_MERGE_C R18, R19, R18, RZ ;  /* 0x000000121312723e */ /* 0x000fe200048070ff */
[C---:B------:R-:W-:Y:S01]  /*a1d0*/  FMUL R22, R78.reuse, R29 ;  /* 0x0000001d4e167220 */ /* 0x040fe20000400000 */
[C---:B------:R-:W-:Y:S01]  /*a1e0*/  FMUL R29, R78.reuse, R36 ;  /* 0x000000244e1d7220 */ /* 0x040fe20000400000 */
[C---:B------:R-:W-:Y:S01]  /*a1f0*/  FFMA R3, R81.reuse, R96, R3 ;  /* 0x0000006051037223 */ /* 0x040fe20000000003 */
[C---:B------:R-:W-:Y:S01]  /*a200*/  FMUL R6, R78.reuse, R23 ;  /* 0x000000174e067220 */ /* 0x040fe20000400000 */
[--C-:B------:R-:W-:Y:S02]  /*a210*/  HADD2.F32 R100, -RZ, R153.reuse.H0_H0 ;  /* 0x20000099ff647230 */ /* 0x100fe40000004100 */
[C---:B------:R-:W-:Y:S01]  /*a220*/  FMUL R11, R78.reuse, R26 ;  /* 0x0000001a4e0b7220 */ /* 0x040fe20000400000 */
[----:B------:R-:W-:Y:S02]  /*a230*/  HADD2.F32 R103, -RZ, R153.H1_H1 ;  /* 0x30000099ff677230 */ /* 0x000fe40000004100 */
[C---:B------:R-:W-:Y:S01]  /*a240*/  FFMA R6, R81.reuse, R99, R6 ;  /* 0x0000006351067223 */ /* 0x040fe20000000006 */
[C---:B------:R-:W-:Y:S01]  /*a250*/  FFMA R7, R81.reuse, R98, R7 ;  /* 0x0000006251077223 */ /* 0x040fe20000000007 */
[C---:B------:R-:W-:Y:S01]  /*a260*/  FFMA R10, R81.reuse, R101, R10 ;  /* 0x00000065510a7223 */ /* 0x040fe2000000000a */
[C---:B------:R-:W-:Y:S01]  /*a270*/  FFMA R11, R81.reuse, R100, R11 ;  /* 0x00000064510b7223 */ /* 0x040fe2000000000b */
[----:B------:R-:W-:Y:S01]  /*a280*/  FMUL R26, R78, R33 ;  /* 0x000000214e1a7220 */ /* 0x000fe20000400000 */
[----:B------:R-:W-:Y:S01]  /*a290*/  F2FP.SATFINITE.E4M3.F32.PACK_AB_MERGE_C R3, R6, R3, RZ ;  /* 0x000000030603723e */ /* 0x000fe200048070ff */
[C---:B------:R-:W-:Y:S01]  /*a2a0*/  FMUL R33, R78.reuse, R40 ;  /* 0x000000284e217220 */ /* 0x040fe20000400000 */
        /* <DEDUP_REMOVED lines=8> */
[C---:B------:R-:W-:Y:S01]  /*a330*/  FMUL R30, R78.reuse, R37 ;  /* 0x000000254e1e7220 */ /* 0x040fe20000400000 */
[C---:B------:R-:W-:Y:S01]  /*a340*/  FMUL R37, R78.reuse, R44 ;  /* 0x0000002c4e257220 */ /* 0x040fe20000400000 */
[C---:B------:R-:W-:Y:S01]  /*a350*/  FMUL R24, R78.reuse, R31 ;  /* 0x0000001f4e187220 */ /* 0x040fe20000400000 */
[----:B------:R-:W-:Y:S01]  /*a360*/  F2FP.F16.E4M3.UNPACK_B R158, R158.H1 ;  /* 0x0000009eff9e723e */ /* 0x000fe200030006ff */
[--C-:B------:R-:W-:Y:S02]  /*a370*/  HADD2.F32 R108, -RZ, R155.reuse.H0_H0 ;  /* 0x2000009bff6c7230 */ /* 0x100fe40000004100 */
[----:B------:R-:W-:Y:S01]  /*a380*/  FMUL R27, R78, R34 ;  /* 0x000000224e1b7220 */ /* 0x000fe20000400000 */
[----:B------:R-:W-:Y:S02]  /*a390*/  HADD2.F32 R111, -RZ, R155.H1_H1 ;  /* 0x3000009bff6f7230 */ /* 0x000fe40000004100 */
[C---:B------:R-:W-:Y:S01]  /*a3a0*/  FFMA R24, R81.reuse, R107, R24 ;  /* 0x0000006b51187223 */ /* 0x040fe20000000018 */
[----:B------:R-:W-:Y:S01]  /*a3b0*/  F2FP.F16.E4M3.UNPACK_B R159, R159.H1 ;  /* 0x0000009fff9f723e */ /* 0x000fe200030006ff */
[C---:B------:R-:W-:Y:S01]  /*a3c0*/  FFMA R25, R81.reuse, R106, R25 ;  /* 0x0000006a51197223 */ /* 0x040fe20000000019 */
[C---:B------:R-:W-:Y:S01]  /*a3d0*/  FFMA R26, R81.reuse, R109, R26 ;  /* 0x0000006d511a7223 */ /* 0x040fe2000000001a */
[----:B------:R-:W-:Y:S01]  /*a3e0*/  F2FP.F16.E4M3.UNPACK_B R160, R160.H1 ;  /* 0x000000a0ffa0723e */ /* 0x000fe200030006ff */
[C---:B------:R-:W-:Y:S01]  /*a3f0*/  FFMA R27, R81.reuse, R108, R27 ;  /* 0x0000006c511b7223 */ /* 0x040fe2000000001b */
[----:B------:R-:W-:Y:S01]  /*a400*/  F2FP.SATFINITE.E4M3.F32.PACK_AB_MERGE_C R6, R24, R23, RZ ;  /* 0x000000171806723e */ /* 0x000fe200048070ff */
[C---:B------:R-:W-:Y:S01]  /*a410*/  FMUL R34, R78.reuse, R41 ;  /* 0x000000294e227220 */ /* 0x040fe20000400000 */
[C---:B------:R-:W-:Y:S01]  /*a420*/  FMUL R41, R78.reuse, R48 ;  /* 0x000000304e297220 */ /* 0x040fe20000400000 */
[----:B------:R-:W-:Y:S01]  /*a430*/  FMUL R28, R78, R35 ;  /* 0x000000234e1c7220 */ /* 0x000fe20000400000 */
[----:B------:R-:W-:Y:S01]  /*a440*/  F2FP.F16.E4M3.UNPACK_B R161, R161.H1 ;  /* 0x000000a1ffa1723e */ /* 0x000fe200030006ff */
[--C-:B------:R-:W-:Y:S01]  /*a450*/  HADD2.F32 R112, -RZ, R156.reuse.H0_H0 ;  /* 0x2000009cff707230 */ /* 0x100fe20000004100 */
[----:B------:R-:W-:Y:S01]  /*a460*/  F2FP.SATFINITE.E4M3.F32.PACK_AB_MERGE_C R6, R22, R21, R6 ;  /* 0x000000151606723e */ /* 0x000fe20004807006 */
[C---:B------:R-:W-:Y:S01]  /*a470*/  FFMA R28, R81.reuse, R111, R28 ;  /* 0x0000006f511c7223 */ /* 0x040fe2000000001c */
[C---:B------:R-:W-:Y:S01]  /*a480*/  FFMA R29, R81.reuse, R110, R29 ;  /* 0x0000006e511d7223 */ /* 0x040fe2000000001d */
[C---:B------:R-:W-:Y:S01]  /*a490*/  FFMA R30, R81.reuse, R113, R30 ;  /* 0x00000071511e7223 */ /* 0x040fe2000000001e */
[----:B------:R-:W-:Y:S02]  /*a4a0*/  HADD2.F32 R115, -RZ, R156.H1_H1 ;  /* 0x3000009cff737230 */ /* 0x000fe40000004100 */
[C---:B------:R-:W-:Y:S01]  /*a4b0*/  FMUL R31, R78.reuse, R38 ;  /* 0x000000264e1f7220 */ /* 0x040fe20000400000 */
[----:B------:R-:W-:Y:S01]  /*a4c0*/  F2FP.F16.E4M3.UNPACK_B R162, R162.H1 ;  /* 0x000000a2ffa2723e */ /* 0x000fe200030006ff */
[C---:B------:R-:W-:Y:S01]  /*a4d0*/  FMUL R38, R78.reuse, R45 ;  /* 0x0000002d4e267220 */ /* 0x040fe20000400000 */
[C---:B------:R-:W-:Y:S01]  /*a4e0*/  FMUL R45, R78.reuse, R52 ;  /* 0x000000344e2d7220 */ /* 0x040fe20000400000 */
[----:B------:R-:W-:Y:S01]  /*a4f0*/  F2FP.F16.E4M3.UNPACK_B R163, R163.H1 ;  /* 0x000000a3ffa3723e */ /* 0x000fe200030006ff */
[----:B------:R-:W-:Y:S01]  /*a500*/  FFMA R31, R81, R112, R31 ;  /* 0x00000070511f7223 */ /* 0x000fe2000000001f */
[----:B------:R-:W-:Y:S01]  /*a510*/  FMUL R52, R78, R59 ;  /* 0x0000003b4e347220 */ /* 0x000fe20000400000 */
[----:B------:R-:W-:Y:S01]  /*a520*/  IADD3 R76, PT, PT, R76, 0x1, RZ ;  /* 0x000000014c4c7810 */ /* 0x000fe20007ffe0ff */
[C---:B------:R-:W-:Y:S01]  /*a530*/  FMUL R59, R78.reuse, R66 ;  /* 0x000000424e3b7220 */ /* 0x040fe20000400000 */
[----:B------:R-:W-:Y:S01]  /*a540*/  F2FP.SATFINITE.E4M3.F32.PACK_AB_MERGE_C R66, R13, R12, R14 ;  /* 0x0000000c0d42723e */ /* 0x000fe2000480700e */
[C---:B------:R-:W-:Y:S01]  /*a550*/  FMUL R32, R78.reuse, R39 ;  /* 0x000000274e207220 */ /* 0x040fe20000400000 */
[--C-:B------:R-:W-:Y:S02]  /*a560*/  HADD2.F32 R116, -RZ, R157.reuse.H0_H0 ;  /* 0x2000009dff747230 */ /* 0x100fe40000004100 */
[C---:B------:R-:W-:Y:S01]  /*a570*/  FMUL R35, R78.reuse, R42 ;  /* 0x0000002a4e237220 */ /* 0x040fe20000400000 */
[----:B------:R-:W-:Y:S02]  /*a580*/  HADD2.F32 R119, -RZ, R157.H1_H1 ;  /* 0x3000009dff777230 */ /* 0x000fe40000004100 */
[C---:B------:R-:W-:Y:S01]  /*a590*/  FFMA R32, R81.reuse, R115, R32 ;  /* 0x0000007351207223 */ /* 0x040fe20000000020 */
[----:B------:R-:W-:Y:S01]  /*a5a0*/  FMUL R36, R78, R43 ;  /* 0x0000002b4e247220 */ /* 0x000fe20000400000 */
[C---:B------:R-:W-:Y:S01]  /*a5b0*/  FFMA R33, R81.reuse, R114, R33 ;  /* 0x0000007251217223 */ /* 0x040fe20000000021 */
[C---:B------:R-:W-:Y:S01]  /*a5c0*/  FFMA R34, R81.reuse, R117, R34 ;  /* 0x0000007551227223 */ /* 0x040fe20000000022 */
[--C-:B------:R-:W-:Y:S01]  /*a5d0*/  HADD2.F32 R120, -RZ, R158.reuse.H0_H0 ;  /* 0x2000009eff787230 */ /* 0x100fe20000004100 */
[----:B------:R-:W-:Y:S01]  /*a5e0*/  F2FP.SATFINITE.E4M3.F32.PACK_AB_MERGE_C R32, R32, R31, RZ ;  /* 0x0000001f2020723e */ /* 0x000fe200048070ff */
[C---:B------:R-:W-:Y:S01]  /*a5f0*/  FFMA R35, R81.reuse, R116, R35 ;  /* 0x0000007451237223 */ /* 0x040fe20000000023 */
[----:B------:R-:W-:Y:S02]  /*a600*/  HADD2.F32 R123, -RZ, R158.H1_H1 ;  /* 0x3000009eff7b7230 */ /* 0x000fe40000004100 */
[----:B------:R-:W-:Y:S01]  /*a610*/  FMUL R39, R78, R46 ;  /* 0x0000002e4e277220 */ /* 0x000fe20000400000 */
[----:B------:R-:W-:Y:S01]  /*a620*/  F2FP.SATFINITE.E4M3.F32.PACK_AB_MERGE_C R32, R30, R29, R32 ;  /* 0x0000001d1e20723e */ /* 0x000fe20004807020 */
[C---:B------:R-:W-:Y:S01]  /*a630*/  FFMA R36, R81.reuse, R119, R36 ;  /* 0x0000007751247223 */ /* 0x040fe20000000024 */
[C---:B------:R-:W-:Y:S01]  /*a640*/  FMUL R40, R78.reuse, R47 ;  /* 0x0000002f4e287220 */ /* 0x040fe20000400000 */
[C---:B------:R-:W-:Y:S01]  /*a650*/  FFMA R37, R81.reuse, R118, R37 ;  /* 0x0000007651257223 */ /* 0x040fe20000000025 */
[C---:B------:R-:W-:Y:S01]  /*a660*/  FFMA R38, R81.reuse, R121, R38 ;  /* 0x0000007951267223 */ /* 0x040fe20000000026 */
[C---:B------:R-:W-:Y:S01]  /*a670*/  FMUL R42, R78.reuse, R49 ;  /* 0x000000314e2a7220 */ /* 0x040fe20000400000 */
        /* <DEDUP_REMOVED lines=8> */
[C---:B------:R-:W-:Y:S01]  /*a700*/  FMUL R57, R78.reuse, R64 ;  /* 0x000000404e397220 */ /* 0x040fe20000400000 */
[----:B------:R-:W-:Y:S01]  /*a710*/  FFMA R42, R81, R125, R42 ;  /* 0x0000007d512a7223 */ /* 0x000fe2000000002a */
[C---:B------:R-:W-:Y:S01]  /*a720*/  FMUL R46, R78.reuse, R53 ;  /* 0x000000354e2e7220 */ /* 0x040fe20000400000 */
[--C-:B------:R-:W-:Y:S01]  /*a730*/  HADD2.F32 R128, -RZ, R160.reuse.H0_H0 ;  /* 0x200000a0ff807230 */ /* 0x100fe20000004100 */
[----:B------:R-:W-:Y:S01]  /*a740*/  F2FP.SATFINITE.E4M3.F32.PACK_AB_MERGE_C R64, R5, R4, R86 ;  /* 0x000000040540723e */ /* 0x000fe20004807056 */
[C---:B------:R-:W-:Y:S01]  /*a750*/  FMUL R51, R78.reuse, R58 ;  /* 0x0000003a4e337220 */ /* 0x040fe20000400000 */
[C---:B------:R-:W-:Y:S01]  /*a760*/  FMUL R53, R78.reuse, R60 ;  /* 0x0000003c4e357220 */ /* 0x040fe20000400000 */
[C---:B------:R-:W-:Y:S01]  /*a770*/  FFMA R43, R81.reuse, R124, R43 ;  /* 0x0000007c512b7223 */ /* 0x040fe2000000002b */
[----:B------:R-:W-:Y:S02]  /*a780*/  HADD2.F32 R131, -RZ, R160.H1_H1 ;  /* 0x300000a0ff837230 */ /* 0x000fe40000004100 */
[C---:B------:R-:W-:Y:S01]  /*a790*/  FMUL R47, R78.reuse, R54 ;  /* 0x000000364e2f7220 */ /* 0x040fe20000400000 */
[C---:B------:R-:W-:Y:S01]  /*a7a0*/  FMUL R58, R78.reuse, R65 ;  /* 0x000000414e3a7220 */ /* 0x040fe20000400000 */
[----:B------:R-:W-:Y:S01]  /*a7b0*/  FMUL R60, R78, R67 ;  /* 0x000000434e3c7220 */ /* 0x000fe20000400000 */
[----:B------:R-:W-:Y:S01]  /*a7c0*/  F2FP.SATFINITE.E4M3.F32.PACK_AB_MERGE_C R5, R20, R11, RZ ;  /* 0x0000000b1405723e */ /* 0x000fe200048070ff */
[----:B------:R-:W-:Y:S01]  /*a7d0*/  FFMA R44, R81, R127, R44 ;  /* 0x0000007f512c7223 */ /* 0x000fe2000000002c */
[C---:B------:R-:W-:Y:S01]  /*a7e0*/  FMUL R48, R78.reuse, R55 ;  /* 0x000000374e307220 */ /* 0x040fe20000400000 */
[----:B------:R-:W-:Y:S01]  /*a7f0*/  F2FP.SATFINITE.E4M3.F32.PACK_AB_MERGE_C R65, R9, R8, R138 ;  /* 0x000000080941723e */ /* 0x000fe2000480708a */
[----:B------:R-:W-:Y:S01]  /*a800*/  FFMA R45, R81, R126, R45 ;  /* 0x0000007e512d7223 */ /* 0x000fe2000000002d */
[----:B------:R-:W-:Y:S01]  /*a810*/  F2FP.SATFINITE.E4M3.F32.PACK_AB_MERGE_C R67, R17, R16, R18 ;  /* 0x000000101143723e */ /* 0x000fe20004807012 */
[----:B------:R-:W-:Y:S01]  /*a820*/  FMUL R49, R78, R56 ;  /* 0x000000384e317220 */ /* 0x000fe20000400000 */
[C---:B------:R-:W-:Y:S01]  /*a830*/  FFMA R46, R81.reuse, R129, R46 ;  /* 0x00000081512e7223 */ /* 0x040fe2000000002e */
[--C-:B------:R-:W-:Y:S02]  /*a840*/  HADD2.F32 R132, -RZ, R161.reuse.H0_H0 ;  /* 0x200000a1ff847230 */ /* 0x100fe40000004100 */
[C---:B------:R-:W-:Y:S01]  /*a850*/  FFMA R47, R81.reuse, R128, R47 ;  /* 0x00000080512f7223 */ /* 0x040fe2000000002f */
[----:B------:R1:W-:Y:S01]  /*a860*/  STS.128 [R172+UR49+0xa200], R64 ;  /* 0x00a20040ac007988 */ /* 0x0003e20008000c31 */
[----:B------:R-:W-:Y:S01]  /*a870*/  HADD2.F32 R135, -RZ, R161.H1_H1 ;  /* 0x300000a1ff877230 */ /* 0x000fe20000004100 */
[----:B------:R-:W-:Y:S01]  /*a880*/  F2FP.SATFINITE.E4M3.F32.PACK_AB_MERGE_C R5, R10, R7, R5 ;  /* 0x000000070a05723e */ /* 0x000fe20004807005 */
[C---:B------:R-:W-:Y:S01]  /*a890*/  FFMA R48, R81.reuse, R131, R48 ;  /* 0x0000008351307223 */ /* 0x040fe20000000030 */
[----:B------:R-:W-:Y:S01]  /*a8a0*/  F2FP.SATFINITE.E4M3.F32.PACK_AB_MERGE_C R7, R28, R27, RZ ;  /* 0x0000001b1c07723e */ /* 0x000fe200048070ff */
        /* <DEDUP_REMOVED lines=8> */
[----:B------:R-:W-:Y:S01]  /*a930*/  FMUL R56, R78, R63 ;  /* 0x0000003f4e387220 */ /* 0x000fe20000400000 */
[----:B------:R-:W-:Y:S01]  /*a940*/  F2FP.SATFINITE.E4M3.F32.PACK_AB_MERGE_C R4, R2, R0, R3 ;  /* 0x000000000204723e */ /* 0x000fe20004807003 */
[C---:B------:R-:W-:Y:S01]  /*a950*/  FFMA R53, R81.reuse, R134, R53 ;  /* 0x0000008651357223 */ /* 0x040fe20000000035 */
[----:B------:R-:W-:Y:S01]  /*a960*/  F2FP.SATFINITE.E4M3.F32.PACK_AB_MERGE_C R7, R26, R25, R7 ;  /* 0x000000191a07723e */ /* 0x000fe20004807007 */
[C---:B------:R-:W-:Y:S01]  /*a970*/  FFMA R54, R81.reuse, R137, R54 ;  /* 0x0000008951367223 */ /* 0x040fe20000000036 */
[--C-:B------:R-:W-:Y:S02]  /*a980*/  HADD2.F32 R84, -RZ, R163.reuse.H0_H0 ;  /* 0x200000a3ff547230 */ /* 0x100fe40000004100 */
[C---:B------:R-:W-:Y:S01]  /*a990*/  FFMA R55, R81.reuse, R136, R55 ;  /* 0x0000008851377223 */ /* 0x040fe20000000037 */
[----:B------:R-:W-:Y:S01]  /*a9a0*/  HADD2.F32 R85, -RZ, R163.H1_H1 ;  /* 0x300000a3ff557230 */ /* 0x000fe20000004100 */
[----:B------:R1:W-:Y:S01]  /*a9b0*/  STS.128 [R192+0xa010], R4 ;  /* 0x00a01004c0007388 */ /* 0x0003e20000000c00 */
[----:B------:R-:W-:Y:S01]  /*a9c0*/  F2FP.SATFINITE.E4M3.F32.PACK_AB_MERGE_C R35, R36, R35, RZ ;  /* 0x000000232423723e */ /* 0x000fe200048070ff */
[C---:B------:R-:W-:Y:S01]  /*a9d0*/  FFMA R56, R81.reuse, R139, R56 ;  /* 0x0000008b51387223 */ /* 0x040fe20000000038 */
[----:B------:R-:W-:Y:S01]  /*a9e0*/  F2FP.SATFINITE.E4M3.F32.PACK_AB_MERGE_C R39, R40, R39, RZ ;  /* 0x000000272827723e */ /* 0x000fe200048070ff */
[C---:B------:R-:W-:Y:S01]  /*a9f0*/  FFMA R57, R81.reuse, R82, R57 ;  /* 0x0000005251397223 */ /* 0x040fe20000000039 */
[----:B------:R-:W-:Y:S01]  /*aa00*/  F2FP.SATFINITE.E4M3.F32.PACK_AB_MERGE_C R43, R44, R43, RZ ;  /* 0x0000002b2c2b723e */ /* 0x000fe200048070ff */
[C---:B------:R-:W-:Y:S01]  /*aa10*/  FFMA R58, R81.reuse, R83, R58 ;  /* 0x00000053513a7223 */ /* 0x040fe2000000003a */
[C---:B------:R-:W-:Y:S01]  /*aa20*/  FFMA R59, R81.reuse, R84, R59 ;  /* 0x00000054513b7223 */ /* 0x040fe2000000003b */
[----:B------:R-:W-:Y:S01]  /*aa30*/  F2FP.SATFINITE.E4M3.F32.PACK_AB_MERGE_C R33, R34, R33, R35 ;  /* 0x000000212221723e */ /* 0x000fe20004807023 */
        /* <DEDUP_REMOVED lines=11> */
[----:B------:R-:W-:Y:S05]  /*aaf0*/  F2FP.SATFINITE.E4M3.F32.PACK_AB_MERGE_C R51, R58, R57, R59 ;  /* 0x000000393a33723e */ /* 0x000fea000480703b */
        /* <DEDUP_REMOVED lines=18> */
.L_x_122:
[----:B------:R-:W-:Y:S05]  /*ac20*/  BSYNC.RECONVERGENT B0 ;  /* 0x0000000000007941 */ /* 0x000fea0003800200 */
.L_x_121:
[----:B------:R-:W-:Y:S01]  /*ac30*/  BAR.SYNC.DEFER_BLOCKING 0x1, 0x80 ;  /* 0x0042000000007b1d */ /* 0x000fe20000010000 */
[----:B------:R-:W-:Y:S01]  /*ac40*/  ISETP.NE.AND P2, PT, R190, RZ, PT ;  /* 0x000000ffbe00720c */ /* 0x000fe20003f45270 */
[----:B------:R-:W-:Y:S01]  /*ac50*/  IMAD.IADD R20, R75, 0x1, R147 ;  /* 0x000000014b147824 */ /* 0x000fe200078e0293 */
[----:B------:R-:W-:Y:S01]  /*ac60*/  ISETP.NE.AND P0, PT, R191, 0x2, PT ;  /* 0x00000002bf00780c */ /* 0x000fe20003f05270 */
[----:B------:R-:W-:Y:S01]  /*ac70*/  IMAD.IADD R21, R77, 0x1, R170 ;  /* 0x000000014d157824 */ /* 0x000fe200078e02aa */
[----:B------:R-:W-:Y:S02]  /*ac80*/  ISETP.NE.AND P1, PT, R76, 0x2, PT ;  /* 0x000000024c00780c */ /* 0x000fe40003f25270 */
[----:B------:R-:W-:Y:S02]  /*ac90*/  SEL R3, RZ, 0x1, P0 ;  /* 0x00000001ff037807 */ /* 0x000fe40000000000 */
[----:B------:R-:W-:Y:S02]  /*aca0*/  SEL R0, RZ, 0x1, P1 ;  /* 0x00000001ff007807 */ /* 0x000fe40000800000 */
[----:B------:R-:W-:Y:S02]  /*acb0*/  LOP3.LUT R182, R182, R3, RZ, 0x3c, !PT ;  /* 0x00000003b6b67212 */ /* 0x000fe400078e3cff */
[----:B------:R-:W-:Y:S02]  /*acc0*/  LOP3.LUT R183, R183, R0, RZ, 0x3c, !PT ;  /* 0x00000000b7b77212 */ /* 0x000fe400078e3cff */
[----:B------:R-:W-:Y:S02]  /*acd0*/  @P2 R2UR UR36, R179 ;  /* 0x00000000b32422ca */ /* 0x000fe400000e0000 */
[----:B------:R-:W-:Y:S02]  /*ace0*/  SEL R191, R191, RZ, P0 ;  /* 0x000000ffbfbf7207 */ /* 0x000fe40000000000 */
[----:B------:R-:W-:Y:S01]  /*acf0*/  SEL R76, R76, RZ, P1 ;  /* 0x000000ff4c4c7207 */ /* 0x000fe20000800000 */
[----:B------:R-:W-:Y:S10]  /*ad00*/  @P2 BRA `(.L_x_123) ;  /* 0xffffff9800d82947 */ /* 0x000ff4000383ffff */
[----:B------:R-:W-:Y:S05]  /*ad10*/  EXIT ;  /* 0x000000000000794d */ /* 0x000fea0003800000 */
.L_x_19:
[----:B--2---:R2:W1:Y:S02]  /*ad20*/  SYNCS.PHASECHK.TRANS64.TRYWAIT P0, [R3+URZ+0xc0], R2 ;  /* 0x0000c002030075a7 */ /* 0x00446400080011ff */
[----:B-1----:R-:W-:Y:S05]  /*ad30*/  @!P0 NANOSLEEP.SYNCS 0x989680 ;  /* 0x009896800000895d */ /* 0x002fea0003900000 */
[----:B------:R-:W1:Y:S02]  /*ad40*/  @!P0 SYNCS.PHASECHK.TRANS64 P0, [R3+URZ+0xc0], R2 ;  /* 0x0000c002030085a7 */ /* 0x000e6400080010ff */
[----:B-1----:R-:W-:Y:S05]  /*ad50*/  @!P0 BRA `(.L_x_19) ;  /* 0xfffffffc00f08947 */ /* 0x002fea000383ffff */
[----:B------:R-:W-:Y:S05]  /*ad60*/  BRA `(.L_x_124) ;  /* 0xffffff6400fc7947 */ /* 0x000fea000383ffff */
.L_x_22:
[----:B-1----:R-:W-:-:S07]  /*ad70*/  MOV R2, UR33 ;  /* 0x0000002100027c02 */ /* 0x002fce0008000f00 */
.L_x_125:
[----:B-1----:R1:W2:Y:S02]  /*ad80*/  SYNCS.PHASECHK.TRANS64.TRYWAIT P0, [R2+URZ+0x10], R5 ;  /* 0x00001005020075a7 */ /* 0x0022a400080011ff */
[----:B--2---:R-:W-:Y:S05]  /*ad90*/  @!P0 NANOSLEEP.SYNCS 0x989680 ;  /* 0x009896800000895d */ /* 0x004fea0003900000 */
[----:B------:R-:W2:Y:S02]  /*ada0*/  @!P0 SYNCS.PHASECHK.TRANS64 P0, [R2+URZ+0x10], R5 ;  /* 0x00001005020085a7 */ /* 0x000ea400080010ff */
[----:B--2---:R-:W-:Y:S05]  /*adb0*/  @!P0 BRA `(.L_x_125) ;  /* 0xfffffffc00f08947 */ /* 0x004fea000383ffff */
[----:B------:R-:W-:Y:S05]  /*adc0*/  BRA `(.L_x_21) ;  /* 0xffffff68004c7947 */ /* 0x000fea000383ffff */
.L_x_28:
[----:B-1----:R-:W-:-:S07]  /*add0*/  MOV R2, UR17 ;  /* 0x0000001100027c02 */ /* 0x002fce0008000f00 */
.L_x_126:
[----:B-1----:R1:W2:Y:S02]  /*ade0*/  SYNCS.PHASECHK.TRANS64.TRYWAIT P0, [R2+URZ+0x10], R5 ;  /* 0x00001005020075a7 */ /* 0x0022a400080011ff */
[----:B--2---:R-:W-:Y:S05]  /*adf0*/  @!P0 NANOSLEEP.SYNCS 0x989680 ;  /* 0x009896800000895d */ /* 0x004fea0003900000 */
[----:B------:R-:W2:Y:S02]  /*ae00*/  @!P0 SYNCS.PHASECHK.TRANS64 P0, [R2+URZ+0x10], R5 ;  /* 0x00001005020085a7 */ /* 0x000ea400080010ff */
[----:B--2---:R-:W-:Y:S05]  /*ae10*/  @!P0 BRA `(.L_x_126) ;  /* 0xfffffffc00f08947 */ /* 0x004fea000383ffff */
[----:B------:R-:W-:Y:S05]  /*ae20*/  BRA `(.L_x_27) ;  /* 0xffffff6800f47947 */ /* 0x000fea000383ffff */
.L_x_32:
[----:B-1----:R1:W2:Y:S02]  /*ae30*/  SYNCS.PHASECHK.TRANS64.TRYWAIT P0, [R2+URZ+0x70], R3 ;  /* 0x00007003020075a7 */ /* 0x0022a400080011ff */
[----:B--2---:R-:W-:Y:S05]  /*ae40*/  @!P0 NANOSLEEP.SYNCS 0x989680 ;  /* 0x009896800000895d */ /* 0x004fea0003900000 */
[----:B------:R-:W2:Y:S02]  /*ae50*/  @!P0 SYNCS.PHASECHK.TRANS64 P0, [R2+URZ+0x70], R3 ;  /* 0x00007003020085a7 */ /* 0x000ea400080010ff */
[----:B--2---:R-:W-:Y:S05]  /*ae60*/  @!P0 BRA `(.L_x_32) ;  /* 0xfffffffc00f08947 */ /* 0x004fea000383ffff */
[----:B------:R-:W-:Y:S05]  /*ae70*/  BRA `(.L_x_127) ;  /* 0xffffff6c00847947 */ /* 0x000fea000383ffff */
.L_x_36:
[----:B----4-:R-:W-:-:S07]  /*ae80*/  MOV R0, UR4 ;  /* 0x0000000400007c02 */ /* 0x010fce0008000f00 */
.L_x_128:
[----:B-1----:R1:W2:Y:S02]  /*ae90*/  SYNCS.PHASECHK.TRANS64.TRYWAIT P0, [R0+URZ], R3 ;  /* 0x00000003000075a7 */ /* 0x0022a400080011ff */
[----:B--2---:R-:W-:Y:S05]  /*aea0*/  @!P0 NANOSLEEP.SYNCS 0x989680 ;  /* 0x009896800000895d */ /* 0x004fea0003900000 */
[----:B------:R-:W2:Y:S02]  /*aeb0*/  @!P0 SYNCS.PHASECHK.TRANS64 P0, [R0+URZ], R3 ;  /* 0x00000003000085a7 */ /* 0x000ea400080010ff */
[----:B--2---:R-:W-:Y:S05]  /*aec0*/  @!P0 BRA `(.L_x_128) ;  /* 0xfffffffc00f08947 */ /* 0x004fea000383ffff */
[----:B------:R-:W-:Y:S05]  /*aed0*/  BRA `(.L_x_129) ;  /* 0xffffff7000f47947 */ /* 0x000fea000383ffff */
.L_x_39:
[----:B-1----:R1:W2:Y:S02]  /*aee0*/  SYNCS.PHASECHK.TRANS64.TRYWAIT P0, [R0+URZ+0xb0], R5 ;  /* 0x0000b005000075a7 */ /* 0x0022a400080011ff */
[----:B--2---:R-:W-:Y:S05]  /*aef0*/  @!P0 NANOSLEEP.SYNCS 0x989680 ;  /* 0x009896800000895d */ /* 0x004fea0003900000 */
[----:B------:R-:W2:Y:S02]  /*af00*/  @!P0 SYNCS.PHASECHK.TRANS64 P0, [R0+URZ+0xb0], R5 ;  /* 0x0000b005000085a7 */ /* 0x000ea400080010ff */
[----:B--2---:R-:W-:Y:S05]  /*af10*/  @!P0 BRA `(.L_x_39) ;  /* 0xfffffffc00f08947 */ /* 0x004fea000383ffff */
[----:B------:R-:W-:Y:S05]  /*af20*/  BRA `(.L_x_130) ;  /* 0xffffff7400507947 */ /* 0x000fea000383ffff */
.L_x_40:
[----:B------:R-:W-:-:S07]  /*af30*/  MOV R0, UR5 ;  /* 0x0000000500007c02 */ /* 0x000fce0008000f00 */
.L_x_131:
[----:B-1----:R1:W2:Y:S02]  /*af40*/  SYNCS.PHASECHK.TRANS64.TRYWAIT P0, [R0+URZ+0x80], R5 ;  /* 0x00008005000075a7 */ /* 0x0022a400080011ff */
[----:B--2---:R-:W-:Y:S05]  /*af50*/  @!P0 NANOSLEEP.SYNCS 0x989680 ;  /* 0x009896800000895d */ /* 0x004fea0003900000 */
[----:B------:R-:W2:Y:S02]  /*af60*/  @!P0 SYNCS.PHASECHK.TRANS64 P0, [R0+URZ+0x80], R5 ;  /* 0x00008005000085a7 */ /* 0x000ea400080010ff */
[----:B--2---:R-:W-:Y:S05]  /*af70*/  @!P0 BRA `(.L_x_131) ;  /* 0xfffffffc00f08947 */ /* 0x004fea000383ffff */
[----:B------:R-:W-:Y:S05]  /*af80*/  BRA `(.L_x_132) ;  /* 0xffffff7400607947 */ /* 0x000fea000383ffff */
.L_x_41:
[----:B-1----:R1:W2:Y:S02]  /*af90*/  SYNCS.PHASECHK.TRANS64.TRYWAIT P1, [R0+URZ+0x70], R5 ;  /* 0x00007005000075a7 */ /* 0x0022a400080211ff */
[----:B--2---:R-:W-:Y:S05]  /*afa0*/  @!P1 NANOSLEEP.SYNCS 0x989680 ;  /* 0x009896800000995d */ /* 0x004fea0003900000 */
[----:B------:R-:W2:Y:S02]  /*afb0*/  @!P1 SYNCS.PHASECHK.TRANS64 P1, [R0+URZ+0x70], R5 ;  /* 0x00007005000095a7 */ /* 0x000ea400080210ff */
[----:B--2---:R-:W-:Y:S05]  /*afc0*/  @!P1 BRA `(.L_x_41) ;  /* 0xfffffffc00f09947 */ /* 0x004fea000383ffff */
[----:B------:R-:W-:Y:S05]  /*afd0*/  BRA `(.L_x_133) ;  /* 0xffffff7400907947 */ /* 0x000fea000383ffff */
.L_x_44:
[----:B------:R-:W-:-:S07]  /*afe0*/  MOV R0, UR5 ;  /* 0x0000000500007c02 */ /* 0x000fce0008000f00 */
.L_x_134:
[----:B-1----:R1:W2:Y:S02]  /*aff0*/  SYNCS.PHASECHK.TRANS64.TRYWAIT P0, [R0+URZ+0x80], R3 ;  /* 0x00008003000075a7 */ /* 0x0022a400080011ff */
[----:B--2---:R-:W-:Y:S05]  /*b000*/  @!P0 NANOSLEEP.SYNCS 0x989680 ;  /* 0x009896800000895d */ /* 0x004fea0003900000 */
[----:B------:R-:W2:Y:S02]  /*b010*/  @!P0 SYNCS.PHASECHK.TRANS64 P0, [R0+URZ+0x80], R3 ;  /* 0x00008003000085a7 */ /* 0x000ea400080010ff */
[----:B--2---:R-:W-:Y:S05]  /*b020*/  @!P0 BRA `(.L_x_134) ;  /* 0xfffffffc00f08947 */ /* 0x004fea000383ffff */
[----:B------:R-:W-:Y:S05]  /*b030*/  BRA `(.L_x_43) ;  /* 0xffffff7400e47947 */ /* 0x000fea000383ffff */
.L_x_51:
[----:B-1----:R1:W2:Y:S02]  /*b040*/  SYNCS.PHASECHK.TRANS64.TRYWAIT P1, [R0+URZ+0x70], R5 ;  /* 0x00007005000075a7 */ /* 0x0022a400080211ff */
[----:B--2---:R-:W-:Y:S05]  /*b050*/  @!P1 NANOSLEEP.SYNCS 0x989680 ;  /* 0x009896800000995d */ /* 0x004fea0003900000 */
[----:B------:R-:W2:Y:S02]  /*b060*/  @!P1 SYNCS.PHASECHK.TRANS64 P1, [R0+URZ+0x70], R5 ;  /* 0x00007005000095a7 */ /* 0x000ea400080210ff */
[----:B--2---:R-:W-:Y:S05]  /*b070*/  @!P1 BRA `(.L_x_51) ;  /* 0xfffffffc00f09947 */ /* 0x004fea000383ffff */
[----:B------:R-:W-:Y:S05]  /*b080*/  BRA `(.L_x_135) ;  /* 0xffffff7c003c7947 */ /* 0x000fea000383ffff */
.L_x_52:
[----:B------:R-:W-:-:S07]  /*b090*/  MOV R3, UR9 ;  /* 0x0000000900037c02 */ /* 0x000fce0008000f00 */
.L_x_136:
[----:B-1----:R1:W2:Y:S02]  /*b0a0*/  SYNCS.PHASECHK.TRANS64.TRYWAIT P0, [R3+URZ+0xa0], R0 ;  /* 0x0000a000030075a7 */ /* 0x0022a400080011ff */
[----:B--2---:R-:W-:Y:S05]  /*b0b0*/  @!P0 NANOSLEEP.SYNCS 0x989680 ;  /* 0x009896800000895d */ /* 0x004fea0003900000 */
[----:B------:R-:W2:Y:S02]  /*b0c0*/  @!P0 SYNCS.PHASECHK.TRANS64 P0, [R3+URZ+0xa0], R0 ;  /* 0x0000a000030085a7 */ /* 0x000ea400080010ff */
[----:B--2---:R-:W-:Y:S05]  /*b0d0*/  @!P0 BRA `(.L_x_136) ;  /* 0xfffffffc00f08947 */ /* 0x004fea000383ffff */
[----:B------:R-:W-:Y:S05]  /*b0e0*/  BRA `(.L_x_137) ;  /* 0xffffff7c00707947 */ /* 0x000fea000383ffff */
.L_x_55:
[----:B------:R-:W-:Y:S07]  /*b0f0*/  MOV R0, UR7 ;  /* 0x0000000700007c02 */ /* 0x000fee0008000f00 */
.L_x_138:
[----:B-1----:R1:W2:Y:S02]  /*b100*/  SYNCS.PHASECHK.TRANS64.TRYWAIT P0, [R0+URZ], R3 ;  /* 0x00000003000075a7 */ /* 0x0022a400080011ff */
[----:B--2---:R-:W-:Y:S05]  /*b110*/  @!P0 NANOSLEEP.SYNCS 0x989680 ;  /* 0x009896800000895d */ /* 0x004fea0003900000 */
[----:B------:R-:W2:Y:S02]  /*b120*/  @!P0 SYNCS.PHASECHK.TRANS64 P0, [R0+URZ], R3 ;  /* 0x00000003000085a7 */ /* 0x000ea400080010ff */
[----:B--2---:R-:W-:Y:S05]  /*b130*/  @!P0 BRA `(.L_x_138) ;  /* 0xfffffffc00f08947 */ /* 0x004fea000383ffff */
[----:B------:R-:W-:Y:S05]  /*b140*/  BRA `(.L_x_54) ;  /* 0xffffff7c00907947 */ /* 0x000fea000383ffff */
.L_x_58:
[----:B------:R-:W-:-:S07]  /*b150*/  MOV R0, UR5 ;  /* 0x0000000500007c02 */ /* 0x000fce0008000f00 */
.L_x_139:
[----:B--2---:R2:W3:Y:S02]  /*b160*/  SYNCS.PHASECHK.TRANS64.TRYWAIT P0, [R0+URZ], R3 ;  /* 0x00000003000075a7 */ /* 0x0044e400080011ff */
[----:B---3--:R-:W-:Y:S05]  /*b170*/  @!P0 NANOSLEEP.SYNCS 0x989680 ;  /* 0x009896800000895d */ /* 0x008fea0003900000 */
[----:B------:R-:W3:Y:S02]  /*b180*/  @!P0 SYNCS.PHASECHK.TRANS64 P0, [R0+URZ], R3 ;  /* 0x00000003000085a7 */ /* 0x000ee400080010ff */
[----:B---3--:R-:W-:Y:S05]  /*b190*/  @!P0 BRA `(.L_x_139) ;  /* 0xfffffffc00f08947 */ /* 0x008fea000383ffff */
[----:B------:R-:W-:Y:S05]  /*b1a0*/  BRA `(.L_x_140) ;  /* 0xffffff8000307947 */ /* 0x000fea000383ffff */
.L_x_59:
[----:B------:R-:W-:-:S07]  /*b1b0*/  MOV R0, UR7 ;  /* 0x0000000700007c02 */ /* 0x000fce0008000f00 */
.L_x_141:
[----:B--2---:R2:W3:Y:S02]  /*b1c0*/  SYNCS.PHASECHK.TRANS64.TRYWAIT P0, [R0+URZ], R3 ;  /* 0x00000003000075a7 */ /* 0x0044e400080011ff */
[----:B---3--:R-:W-:Y:S05]  /*b1d0*/  @!P0 NANOSLEEP.SYNCS 0x989680 ;  /* 0x009896800000895d */ /* 0x008fea0003900000 */
[----:B------:R-:W3:Y:S02]  /*b1e0*/  @!P0 SYNCS.PHASECHK.TRANS64 P0, [R0+URZ], R3 ;  /* 0x00000003000085a7 */ /* 0x000ee400080010ff */
[----:B---3--:R-:W-:Y:S05]  /*b1f0*/  @!P0 BRA `(.L_x_141) ;  /* 0xfffffffc00f08947 */ /* 0x008fea000383ffff */
[----:B------:R-:W-:Y:S05]  /*b200*/  BRA `(.L_x_142) ;  /* 0xffffff80003c7947 */ /* 0x000fea000383ffff */
.L_x_64:
[----:B--2---:R2:W3:Y:S02]  /*b210*/  SYNCS.PHASECHK.TRANS64.TRYWAIT P0, [R0+URZ+0x70], R3 ;  /* 0x00007003000075a7 */ /* 0x0044e400080011ff */
[----:B---3--:R-:W-:Y:S05]  /*b220*/  @!P0 NANOSLEEP.SYNCS 0x989680 ;  /* 0x009896800000895d */ /* 0x008fea0003900000 */
[----:B------:R-:W3:Y:S02]  /*b230*/  @!P0 SYNCS.PHASECHK.TRANS64 P0, [R0+URZ+0x70], R3 ;  /* 0x00007003000085a7 */ /* 0x000ee400080010ff */
[----:B---3--:R-:W-:Y:S05]  /*b240*/  @!P0 BRA `(.L_x_64) ;  /* 0xfffffffc00f08947 */ /* 0x008fea000383ffff */
[----:B------:R-:W-:Y:S05]  /*b250*/  BRA `(.L_x_143) ;  /* 0xffffff8400487947 */ /* 0x000fea000383ffff */
.L_x_67:
[----:B------:R-:W-:Y:S07]  /*b260*/  MOV R0, UR7 ;  /* 0x0000000700007c02 */ /* 0x000fee0008000f00 */
.L_x_144:
[----:B--2---:R2:W3:Y:S02]  /*b270*/  SYNCS.PHASECHK.TRANS64.TRYWAIT P0, [R0+URZ+0x68], R3 ;  /* 0x00006803000075a7 */ /* 0x0044e400080011ff */
[----:B---3--:R-:W-:Y:S05]  /*b280*/  @!P0 NANOSLEEP.SYNCS 0x989680 ;  /* 0x009896800000895d */ /* 0x008fea0003900000 */
[----:B------:R-:W3:Y:S02]  /*b290*/  @!P0 SYNCS.PHASECHK.TRANS64 P0, [R0+URZ+0x68], R3 ;  /* 0x00006803000085a7 */ /* 0x000ee400080010ff */
[----:B---3--:R-:W-:Y:S05]  /*b2a0*/  @!P0 BRA `(.L_x_144) ;  /* 0xfffffffc00f08947 */ /* 0x008fea000383ffff */
[----:B------:R-:W-:Y:S05]  /*b2b0*/  BRA `(.L_x_66) ;  /* 0xffffff8800287947 */ /* 0x000fea000383ffff */
.L_x_70:
[----:B------:R-:W-:Y:S07]  /*b2c0*/  MOV R3, UR7 ;  /* 0x0000000700037c02 */ /* 0x000fee0008000f00 */
.L_x_145:
[----:B-1----:R1:W2:Y:S02]  /*b2d0*/  SYNCS.PHASECHK.TRANS64.TRYWAIT P0, [R3+URZ+0x40], R12 ;  /* 0x0000400c030075a7 */ /* 0x0022a400080011ff */
[----:B--2---:R-:W-:Y:S05]  /*b2e0*/  @!P0 NANOSLEEP.SYNCS 0x989680 ;  /* 0x009896800000895d */ /* 0x004fea0003900000 */
[----:B------:R-:W2:Y:S02]  /*b2f0*/  @!P0 SYNCS.PHASECHK.TRANS64 P0, [R3+URZ+0x40], R12 ;  /* 0x0000400c030085a7 */ /* 0x000ea400080010ff */
[----:B--2---:R-:W-:Y:S05]  /*b300*/  @!P0 BRA `(.L_x_145) ;  /* 0xfffffffc00f08947 */ /* 0x004fea000383ffff */
[----:B------:R-:W-:Y:S05]  /*b310*/  BRA `(.L_x_146) ;  /* 0xffffff8800a07947 */ /* 0x000fea000383ffff */
.L_x_71:
[----:B-1----:R-:W-:Y:S07]  /*b320*/  MOV R3, UR7 ;  /* 0x0000000700037c02 */ /* 0x002fee0008000f00 */
.L_x_147:
[----:B-1----:R1:W2:Y:S02]  /*b330*/  SYNCS.PHASECHK.TRANS64.TRYWAIT P0, [R3+URZ+0x48], R12 ;  /* 0x0000480c030075a7 */ /* 0x0022a400080011ff */
[----:B--2---:R-:W-:Y:S05]  /*b340*/  @!P0 NANOSLEEP.SYNCS 0x989680 ;  /* 0x009896800000895d */ /* 0x004fea0003900000 */
[----:B------:R-:W2:Y:S02]  /*b350*/  @!P0 SYNCS.PHASECHK.TRANS64 P0, [R3+URZ+0x48], R12 ;  /* 0x0000480c030085a7 */ /* 0x000ea400080010ff */
[----:B--2---:R-:W-:Y:S05]  /*b360*/  @!P0 BRA `(.L_x_147) ;  /* 0xfffffffc00f08947 */ /* 0x004fea000383ffff */
[----:B------:R-:W-:Y:S05]  /*b370*/  BRA `(.L_x_148) ;  /* 0xffffff8800dc7947 */ /* 0x000fea000383ffff */
.L_x_72:
[----:B-1----:R-:W-:Y:S07]  /*b380*/  MOV R3, UR7 ;  /* 0x0000000700037c02 */ /* 0x002fee0008000f00 */
.L_x_149:
[----:B-1----:R1:W2:Y:S02]  /*b390*/  SYNCS.PHASECHK.TRANS64.TRYWAIT P0, [R3+URZ+0x50], R12 ;  /* 0x0000500c030075a7 */ /* 0x0022a400080011ff */
[----:B--2---:R-:W-:Y:S05]  /*b3a0*/  @!P0 NANOSLEEP.SYNCS 0x989680 ;  /* 0x009896800000895d */ /* 0x004fea0003900000 */
[----:B------:R-:W2:Y:S02]  /*b3b0*/  @!P0 SYNCS.PHASECHK.TRANS64 P0, [R3+URZ+0x50], R12 ;  /* 0x0000500c030085a7 */ /* 0x000ea400080010ff */
[----:B--2---:R-:W-:Y:S05]  /*b3c0*/  @!P0 BRA `(.L_x_149) ;  /* 0xfffffffc00f08947 */ /* 0x004fea000383ffff */
[----:B------:R-:W-:Y:S05]  /*b3d0*/  BRA `(.L_x_150) ;  /* 0xffffff8c00247947 */ /* 0x000fea000383ffff */
.L_x_73:
[----:B------:R-:W-:Y:S07]  /*b3e0*/  MOV R3, UR7 ;  /* 0x0000000700037c02 */ /* 0x000fee0008000f00 */
.L_x_151:
[----:B-1----:R1:W2:Y:S02]  /*b3f0*/  SYNCS.PHASECHK.TRANS64.TRYWAIT P0, [R3+URZ+0x58], R12 ;  /* 0x0000580c030075a7 */ /* 0x0022a400080011ff */
[----:B--2---:R-:W-:Y:S05]  /*b400*/  @!P0 NANOSLEEP.SYNCS 0x989680 ;  /* 0x009896800000895d */ /* 0x004fea0003900000 */
[----:B------:R-:W2:Y:S02]  /*b410*/  @!P0 SYNCS.PHASECHK.TRANS64 P0, [R3+URZ+0x58], R12 ;  /* 0x0000580c030085a7 */ /* 0x000ea400080010ff */
[----:B--2---:R-:W-:Y:S05]  /*b420*/  @!P0 BRA `(.L_x_151) ;  /* 0xfffffffc00f08947 */ /* 0x004fea000383ffff */
[----:B------:R-:W-:Y:S05]  /*b430*/  BRA `(.L_x_152) ;  /* 0xffffff8c00ac7947 */ /* 0x000fea000383ffff */
.L_x_75:
[----:B------:R-:W-:-:S07]  /*b440*/  MOV R0, UR7 ;  /* 0x0000000700007c02 */ /* 0x000fce0008000f00 */
.L_x_153:
[----:B-1----:R1:W3:Y:S02]  /*b450*/  SYNCS.PHASECHK.TRANS64.TRYWAIT P0, [R0+URZ+0x40], R3 ;  /* 0x00004003000075a7 */ /* 0x0022e400080011ff */
[----:B---3--:R-:W-:Y:S05]  /*b460*/  @!P0 NANOSLEEP.SYNCS 0x989680 ;  /* 0x009896800000895d */ /* 0x008fea0003900000 */
[----:B------:R-:W3:Y:S02]  /*b470*/  @!P0 SYNCS.PHASECHK.TRANS64 P0, [R0+URZ+0x40], R3 ;  /* 0x00004003000085a7 */ /* 0x000ee400080010ff */
[----:B---3--:R-:W-:Y:S05]  /*b480*/  @!P0 BRA `(.L_x_153) ;  /* 0xfffffffc00f08947 */ /* 0x008fea000383ffff */
[----:B------:R-:W-:Y:S05]  /*b490*/  BRA `(.L_x_154) ;  /* 0xffffff90001c7947 */ /* 0x000fea000383ffff */
.L_x_76:
[----:B-1----:R-:W-:-:S07]  /*b4a0*/  MOV R0, UR7 ;  /* 0x0000000700007c02 */ /* 0x002fce0008000f00 */
.L_x_155:
[----:B-1----:R1:W3:Y:S02]  /*b4b0*/  SYNCS.PHASECHK.TRANS64.TRYWAIT P0, [R0+URZ+0x48], R3 ;  /* 0x00004803000075a7 */ /* 0x0022e400080011ff */
[----:B---3--:R-:W-:Y:S05]  /*b4c0*/  @!P0 NANOSLEEP.SYNCS 0x989680 ;  /* 0x009896800000895d */ /* 0x008fea0003900000 */
[----:B------:R-:W3:Y:S02]  /*b4d0*/  @!P0 SYNCS.PHASECHK.TRANS64 P0, [R0+URZ+0x48], R3 ;  /* 0x00004803000085a7 */ /* 0x000ee400080010ff */
[----:B---3--:R-:W-:Y:S05]  /*b4e0*/  @!P0 BRA `(.L_x_155) ;  /* 0xfffffffc00f08947 */ /* 0x008fea000383ffff */
[----:B------:R-:W-:Y:S05]  /*b4f0*/  BRA `(.L_x_156) ;  /* 0xffffff90000c7947 */ /* 0x000fea000383ffff */
.L_x_77:
[----:B-1----:R-:W-:-:S07]  /*b500*/  MOV R0, UR7 ;  /* 0x0000000700007c02 */ /* 0x002fce0008000f00 */
.L_x_157:
[----:B-1----:R1:W3:Y:S02]  /*b510*/  SYNCS.PHASECHK.TRANS64.TRYWAIT P0, [R0+URZ+0x50], R3 ;  /* 0x00005003000075a7 */ /* 0x0022e400080011ff */
[----:B---3--:R-:W-:Y:S05]  /*b520*/  @!P0 NANOSLEEP.SYNCS 0x989680 ;  /* 0x009896800000895d */ /* 0x008fea0003900000 */
[----:B------:R-:W3:Y:S02]  /*b530*/  @!P0 SYNCS.PHASECHK.TRANS64 P0, [R0+URZ+0x50], R3 ;  /* 0x00005003000085a7 */ /* 0x000ee400080010ff */
[----:B---3--:R-:W-:Y:S05]  /*b540*/  @!P0 BRA `(.L_x_157) ;  /* 0xfffffffc00f08947 */ /* 0x008fea000383ffff */
[----:B------:R-:W-:Y:S05]  /*b550*/  BRA `(.L_x_158) ;  /* 0xffffff8c00fc7947 */ /* 0x000fea000383ffff */
.L_x_79:
[----:B--2---:R2:W4:Y:S02]  /*b560*/  SYNCS.PHASECHK.TRANS64.TRYWAIT P0, [R0+URZ+0x70], R3 ;  /* 0x00007003000075a7 */ /* 0x00452400080011ff */
[----:B----4-:R-:W-:Y:S05]  /*b570*/  @!P0 NANOSLEEP.SYNCS 0x989680 ;  /* 0x009896800000895d */ /* 0x010fea0003900000 */
[----:B------:R-:W4:Y:S02]  /*b580*/  @!P0 SYNCS.PHASECHK.TRANS64 P0, [R0+URZ+0x70], R3 ;  /* 0x00007003000085a7 */ /* 0x000f2400080010ff */
[----:B----4-:R-:W-:Y:S05]  /*b590*/  @!P0 BRA `(.L_x_79) ;  /* 0xfffffffc00f08947 */ /* 0x010fea000383ffff */
[----:B------:R-:W-:Y:S05]  /*b5a0*/  BRA `(.L_x_159) ;  /* 0xffffff9000c47947 */ /* 0x000fea000383ffff */
.L_x_90:
[----:B-1----:R1:W3:Y:S02]  /*b5b0*/  SYNCS.PHASECHK.TRANS64.TRYWAIT P1, [R3+URZ+0x20], R0 ;  /* 0x00002000030075a7 */ /* 0x0022e400080211ff */
[----:B---3--:R-:W-:Y:S05]  /*b5c0*/  @!P1 NANOSLEEP.SYNCS 0x989680 ;  /* 0x009896800000995d */ /* 0x008fea0003900000 */
[----:B------:R-:W3:Y:S02]  /*b5d0*/  @!P1 SYNCS.PHASECHK.TRANS64 P1, [R3+URZ+0x20], R0 ;  /* 0x00002000030095a7 */ /* 0x000ee400080210ff */
[----:B---3--:R-:W-:Y:S05]  /*b5e0*/  @!P1 BRA `(.L_x_90) ;  /* 0xfffffffc00f09947 */ /* 0x008fea000383ffff */
[----:B------:R-:W-:Y:S05]  /*b5f0*/  BRA `(.L_x_89) ;  /* 0xffffff9c00e87947 */ /* 0x000fea000383ffff */
.L_x_92:
[----:B-1----:R1:W4:Y:S02]  /*b600*/  SYNCS.PHASECHK.TRANS64.TRYWAIT P0, [R193+URZ+0x90], R2 ;  /* 0x00009002c10075a7 */ /* 0x00232400080011ff */
[----:B----4-:R-:W-:Y:S05]  /*b610*/  @!P0 NANOSLEEP.SYNCS 0x989680 ;  /* 0x009896800000895d */ /* 0x010fea0003900000 */
[----:B------:R-:W4:Y:S02]  /*b620*/  @!P0 SYNCS.PHASECHK.TRANS64 P0, [R193+URZ+0x90], R2 ;  /* 0x00009002c10085a7 */ /* 0x000f2400080010ff */
[----:B----4-:R-:W-:Y:S05]  /*b630*/  @!P0 BRA `(.L_x_92) ;  /* 0xfffffffc00f08947 */ /* 0x010fea000383ffff */
[----:B------:R-:W-:Y:S05]  /*b640*/  BRA `(.L_x_91) ;  /* 0xffffffa000447947 */ /* 0x000fea000383ffff */
.L_x_101:
[----:B--2---:R2:W3:Y:S02]  /*b650*/  SYNCS.PHASECHK.TRANS64.TRYWAIT P0, [R204+URZ+0x20], R3 ;  /* 0x00002003cc0075a7 */ /* 0x0044e400080011ff */
[----:B---3--:R-:W-:Y:S05]  /*b660*/  @!P0 NANOSLEEP.SYNCS 0x989680 ;  /* 0x009896800000895d */ /* 0x008fea0003900000 */
[----:B------:R-:W3:Y:S02]  /*b670*/  @!P0 SYNCS.PHASECHK.TRANS64 P0, [R204+URZ+0x20], R3 ;  /* 0x00002003cc0085a7 */ /* 0x000ee400080010ff */
[----:B---3--:R-:W-:Y:S05]  /*b680*/  @!P0 BRA `(.L_x_101) ;  /* 0xfffffffc00f08947 */ /* 0x008fea000383ffff */
[----:B------:R-:W-:Y:S05]  /*b690*/  BRA `(.L_x_100) ;  /* 0xffffffb400507947 */ /* 0x000fea000383ffff */
.L_x_110:
[----:B--2---:R2:W3:Y:S02]  /*b6a0*/  SYNCS.PHASECHK.TRANS64.TRYWAIT P0, [R0+URZ+0x20], R5 ;  /* 0x00002005000075a7 */ /* 0x0044e400080011ff */
[----:B---3--:R-:W-:Y:S05]  /*b6b0*/  @!P0 NANOSLEEP.SYNCS 0x989680 ;  /* 0x009896800000895d */ /* 0x008fea0003900000 */
[----:B------:R-:W3:Y:S02]  /*b6c0*/  @!P0 SYNCS.PHASECHK.TRANS64 P0, [R0+URZ+0x20], R5 ;  /* 0x00002005000085a7 */ /* 0x000ee400080010ff */
[----:B---3--:R-:W-:Y:S05]  /*b6d0*/  @!P0 BRA `(.L_x_110) ;  /* 0xfffffffc00f08947 */ /* 0x008fea000383ffff */
[----:B------:R-:W-:Y:S05]  /*b6e0*/  BRA `(.L_x_109) ;  /* 0xffffffc800a87947 */ /* 0x000fea000383ffff */
.L_x_119:
[----:B--2---:R2:W3:Y:S02]  /*b6f0*/  SYNCS.PHASECHK.TRANS64.TRYWAIT P0, [R0+URZ+0x20], R3 ;  /* 0x00002003000075a7 */ /* 0x0044e400080011ff */
[----:B---3--:R-:W-:Y:S05]  /*b700*/  @!P0 NANOSLEEP.SYNCS 0x989680 ;  /* 0x009896800000895d */ /* 0x008fea0003900000 */
[----:B------:R-:W3:Y:S02]  /*b710*/  @!P0 SYNCS.PHASECHK.TRANS64 P0, [R0+URZ+0x20], R3 ;  /* 0x00002003000085a7 */ /* 0x000ee400080010ff */
[----:B---3--:R-:W-:Y:S05]  /*b720*/  @!P0 BRA `(.L_x_119) ;  /* 0xfffffffc00f08947 */ /* 0x008fea000383ffff */
[----:B------:R-:W-:Y:S05]  /*b730*/  BRA `(.L_x_118) ;  /* 0xffffffe0000c7947 */ /* 0x000fea000383ffff */
        .weak           $__internal_0_$__cuda_sm10x_tcgen05_guardrail_trap_col_being_dealloced_not_returned_by_alloc
        .type           $__internal_0_$__cuda_sm10x_tcgen05_guardrail_trap_col_being_dealloced_not_returned_by_alloc,@function
        .size           $__internal_0_$__cuda_sm10x_tcgen05_guardrail_trap_col_being_dealloced_not_returned_by_alloc,($__internal_1_$__cuda_sm10x_tcgen05_guardrail_trap_phase_invalid_during_alloc - $__internal_0_$__cuda_sm10x_tcgen05_guardrail_trap_col_being_dealloced_not_returned_by_alloc)
$__internal_0_$__cuda_sm10x_tcgen05_guardrail_trap_col_being_dealloced_not_returned_by_alloc:
[----:B------:R-:W-:Y:S05]  /*b740*/  BPT.TRAP 0x1 ;  /* 0x000000040000795c */ /* 0x000fea0000300000 */
[----:B------:R-:W-:-:S04]  /*b750*/  HFMA2 R3, -RZ, RZ, 0, 0 ;  /* 0x00000000ff037431 */ /* 0x000fc800000001ff */
[----:B------:R-:W-:Y:S05]  /*b760*/  RET.REL.NODEC R2 `(_ZN7cutlass13device_kernelINS_4gemm6kernel13GemmUniversalIN4cute5tupleIJiiiiEEENS1_10collective13CollectiveMmaINS1_35MainloopSm100TmaUmmaWarpSpecializedILi2ELi2ELi2ENS5_IJNS4_1CILi1EEESB_SB_EEEEENS5_IJNSA_ILi128EEENSA_ILi256EEENSA_ILi32EEEEEENS_12float_e4m3_tENS5_IJlSB_lEEESI_SJ_NS4_8TiledMMAINS4_8MMA_AtomIJNS4_10MMA_TraitsINS4_19SM100_MMA_F8F6F4_SSEJSI_SI_fSE_SF_NS4_17integral_constantINS4_4UMMA5MajorELSQ_0EEESR_NSO_INSP_7ScaleInELSS_0EEEST_EEEEEENS4_6LayoutISC_NS5_IJNSA_ILi0EEESX_SX_EEEEENS5_IJNS4_10UnderscoreES10_S10_EEEEENS4_13SM90_TMA_LOADENS4_14ComposedLayoutINS4_7SwizzleILi1ELi4ELi3EEENS4_18smem_ptr_flag_bitsILi8EEENSW_INS5_IJNSA_ILi8EEESG_EEENS5_IJSG_SB_EEEEEEEvNS4_8identityES13_S1D_vS1E_EENS_8epilogue10collective18CollectiveEpilogueINS1G_23Sm100TmaWarpSpecializedILi4ELi2ELi64ELb0ELb0EEEJSH_NS5_IJNSW_ISE_SB_EENSW_INSA_ILi64EEESB_EEEEESI_SJ_SI_SJ_NS1G_6fusion15FusionCallbacksIS1K_NS1P_17LinearCombinationISI_fSI_fLNS_15FloatRoundStyleE2EEESH_S1O_JEEENS4_5SM1004TMEM4LOAD26SM100_TMEM_LOAD_32dp32b64xES13_NS14_INS15_ILi2ELi4ELi3EEES18_NSW_INS5_IJS19_S1M_EEENS5_IJS1M_SB_EEEEEEENS4_39AutoVectorizingCopyWithAssumedAlignmentILi128EEENS4_14SM90_TMA_STOREES23_S25_S25_EEEvvEEEEvNT_6ParamsE) ;  /* 0xffffff4802247950 */ /* 0x000fea0003c3ffff */
        .weak           $__internal_1_$__cuda_sm10x_tcgen05_guardrail_trap_phase_invalid_during_alloc
        .type           $__internal_1_$__cuda_sm10x_tcgen05_guardrail_trap_phase_invalid_during_alloc,@function
        .size           $__internal_1_$__cuda_sm10x_tcgen05_guardrail_trap_phase_invalid_during_alloc,($__internal_2_$__cuda_sm10x_tcgen05_guardrail_trap_unallocated_columns_being_dealloced - $__internal_1_$__cuda_sm10x_tcgen05_guardrail_trap_phase_invalid_during_alloc)
$__internal_1_$__cuda_sm10x_tcgen05_guardrail_trap_phase_invalid_during_alloc:
[----:B------:R-:W-:Y:S05]  /*b770*/  BPT.TRAP 0x1 ;  /* 0x000000040000795c */ /* 0x000fea0000300000 */
[----:B------:R-:W-:-:S04]  /*b780*/  MOV R3, 0x0 ;  /* 0x0000000000037802 */ /* 0x000fc80000000f00 */
[----:B------:R-:W-:Y:S05]  /*b790*/  RET.REL.NODEC R2 `(_ZN7cutlass13device_kernelINS_4gemm6kernel13GemmUniversalIN4cute5tupleIJiiiiEEENS1_10collective13CollectiveMmaINS1_35MainloopSm100TmaUmmaWarpSpecializedILi2ELi2ELi2ENS5_IJNS4_1CILi1EEESB_SB_EEEEENS5_IJNSA_ILi128EEENSA_ILi256EEENSA_ILi32EEEEEENS_12float_e4m3_tENS5_IJlSB_lEEESI_SJ_NS4_8TiledMMAINS4_8MMA_AtomIJNS4_10MMA_TraitsINS4_19SM100_MMA_F8F6F4_SSEJSI_SI_fSE_SF_NS4_17integral_constantINS4_4UMMA5MajorELSQ_0EEESR_NSO_INSP_7ScaleInELSS_0EEEST_EEEEEENS4_6LayoutISC_NS5_IJNSA_ILi0EEESX_SX_EEEEENS5_IJNS4_10UnderscoreES10_S10_EEEEENS4_13SM90_TMA_LOADENS4_14ComposedLayoutINS4_7SwizzleILi1ELi4ELi3EEENS4_18smem_ptr_flag_bitsILi8EEENSW_INS5_IJNSA_ILi8EEESG_EEENS5_IJSG_SB_EEEEEEEvNS4_8identityES13_S1D_vS1E_EENS_8epilogue10collective18CollectiveEpilogueINS1G_23Sm100TmaWarpSpecializedILi4ELi2ELi64ELb0ELb0EEEJSH_NS5_IJNSW_ISE_SB_EENSW_INSA_ILi64EEESB_EEEEESI_SJ_SI_SJ_NS1G_6fusion15FusionCallbacksIS1K_NS1P_17LinearCombinationISI_fSI_fLNS_15FloatRoundStyleE2EEESH_S1O_JEEENS4_5SM1004TMEM4LOAD26SM100_TMEM_LOAD_32dp32b64xES13_NS14_INS15_ILi2ELi4ELi3EEES18_NSW_INS5_IJS19_S1M_EEENS5_IJS1M_SB_EEEEEEENS4_39AutoVectorizingCopyWithAssumedAlignmentILi128EEENS4_14SM90_TMA_STOREES23_S25_S25_EEEvvEEEEvNT_6ParamsE) ;  /* 0xffffff4802187950 */ /* 0x000fea0003c3ffff */
        .weak           $__internal_2_$__cuda_sm10x_tcgen05_guardrail_trap_unallocated_columns_being_dealloced
        .type           $__internal_2_$__cuda_sm10x_tcgen05_guardrail_trap_unallocated_columns_being_dealloced,@function
        .size           $__internal_2_$__cuda_sm10x_tcgen05_guardrail_trap_unallocated_columns_being_dealloced,(.L_x_161 - $__internal_2_$__cuda_sm10x_tcgen05_guardrail_trap_unallocated_columns_being_dealloced)
$__internal_2_$__cuda_sm10x_tcgen05_guardrail_trap_unallocated_columns_being_dealloced:
[----:B------:R-:W-:Y:S05]  /*b7a0*/  BPT.TRAP 0x1 ;  /* 0x000000040000795c */ /* 0x000fea0000300000 */
[----:B------:R-:W-:-:S04]  /*b7b0*/  HFMA2 R3, -RZ, RZ, 0, 0 ;  /* 0x00000000ff037431 */ /* 0x000fc800000001ff */
[----:B------:R-:W-:Y:S05]  /*b7c0*/  RET.REL.NODEC R2 `(_ZN7cutlass13device_kernelINS_4gemm6kernel13GemmUniversalIN4cute5tupleIJiiiiEEENS1_10collective13CollectiveMmaINS1_35MainloopSm100TmaUmmaWarpSpecializedILi2ELi2ELi2ENS5_IJNS4_1CILi1EEESB_SB_EEEEENS5_IJNSA_ILi128EEENSA_ILi256EEENSA_ILi32EEEEEENS_12float_e4m3_tENS5_IJlSB_lEEESI_SJ_NS4_8TiledMMAINS4_8MMA_AtomIJNS4_10MMA_TraitsINS4_19SM100_MMA_F8F6F4_SSEJSI_SI_fSE_SF_NS4_17integral_constantINS4_4UMMA5MajorELSQ_0EEESR_NSO_INSP_7ScaleInELSS_0EEEST_EEEEEENS4_6LayoutISC_NS5_IJNSA_ILi0EEESX_SX_EEEEENS5_IJNS4_10UnderscoreES10_S10_EEEEENS4_13SM90_TMA_LOADENS4_14ComposedLayoutINS4_7SwizzleILi1ELi4ELi3EEENS4_18smem_ptr_flag_bitsILi8EEENSW_INS5_IJNSA_ILi8EEESG_EEENS5_IJSG_SB_EEEEEEEvNS4_8identityES13_S1D_vS1E_EENS_8epilogue10collective18CollectiveEpilogueINS1G_23Sm100TmaWarpSpecializedILi4ELi2ELi64ELb0ELb0EEEJSH_NS5_IJNSW_ISE_SB_EENSW_INSA_ILi64EEESB_EEEEESI_SJ_SI_SJ_NS1G_6fusion15FusionCallbacksIS1K_NS1P_17LinearCombinationISI_fSI_fLNS_15FloatRoundStyleE2EEESH_S1O_JEEENS4_5SM1004TMEM4LOAD26SM100_TMEM_LOAD_32dp32b64xES13_NS14_INS15_ILi2ELi4ELi3EEES18_NSW_INS5_IJS19_S1M_EEENS5_IJS1M_SB_EEEEEEENS4_39AutoVectorizingCopyWithAssumedAlignmentILi128EEENS4_14SM90_TMA_STOREES23_S25_S25_EEEvvEEEEvNT_6ParamsE) ;  /* 0xffffff48020c7950 */ /* 0x000fea0003c3ffff */
.L_x_160:
[----:B------:R-:W-:-:S00]  /*b7d0*/  BRA `(.L_x_160) ;  /* 0xfffffffc00fc7947 */ /* 0x000fc0000383ffff */
[----:B------:R-:W-:-:S00]  /*b7e0*/  NOP ;  /* 0x0000000000007918 */ /* 0x000fc00000000000 */
        /* <DEDUP_REMOVED lines=9> */
.L_x_161:


//--------------------- .nv.global.init           --------------------------
	.section	.nv.global.init,"aw",@progbits
.nv.global.init:
	.type		$str$27,@object
	.size		$str$27,($str$28 - $str$27)
$str$27:
        /*0000*/ 	.byte	0x28, 0x61, 0x64, 0x64, 0x72, 0x65, 0x73, 0x73, 0x20, 0x26, 0x20, 0x6d, 0x61, 0x73, 0x6b, 0x29
        /*0010*/ 	.byte	0x20, 0x3d, 0x3d, 0x20, 0x30, 0x00
	.type		$str$28,@object
	.size		$str$28,($str$26 - $str$28)
$str$28:
        /*0016*/ 	.byte	0x2f, 0x74, 0x6d, 0x70, 0x2f, 0x63, 0x75, 0x74, 0x6c, 0x61, 0x73, 0x73, 0x5f, 0x73, 0x77, 0x65
        /*0026*/ 	.byte	0x65, 0x70, 0x5f, 0x73, 0x72, 0x63, 0x2f, 0x69, 0x6e, 0x63, 0x6c, 0x75, 0x64, 0x65, 0x2f, 0x63
        /*0036*/ 	.byte	0x75, 0x74, 0x65, 0x2f, 0x70, 0x6f, 0x69, 0x6e, 0x74, 0x65, 0x72, 0x5f, 0x66, 0x6c, 0x61, 0x67
        /*0046*/ 	.byte	0x67, 0x65, 0x64, 0x2e, 0x68, 0x70, 0x70, 0x00
	.type		$str$26,@object
	.size		$str$26,($str$25 - $str$26)
$str$26:
        /*004e*/ 	.byte	0x2f, 0x74, 0x6d, 0x70, 0x2f, 0x63, 0x75, 0x74, 0x6c, 0x61, 0x73, 0x73, 0x5f, 0x73, 0x77, 0x65
        /*005e*/ 	.byte	0x65, 0x70, 0x5f, 0x73, 0x72, 0x63, 0x2f, 0x69, 0x6e, 0x63, 0x6c, 0x75, 0x64, 0x65, 0x2f, 0x63
        /*006e*/ 	.byte	0x75, 0x74, 0x65, 0x2f, 0x61, 0x74, 0x6f, 0x6d, 0x2f, 0x63, 0x6f, 0x70, 0x79, 0x5f, 0x74, 0x72
        /*007e*/ 	.byte	0x61, 0x69, 0x74, 0x73, 0x5f, 0x73, 0x6d, 0x31, 0x30, 0x30, 0x2e, 0x68, 0x70, 0x70, 0x00
	.type		$str$25,@object
	.size		$str$25,(__unnamed_1 - $str$25)
$str$25:
        /*008d*/ 	.byte	0x28, 0x28, 0x75, 0x69, 0x6e, 0x74, 0x33, 0x32, 0x5f, 0x74, 0x28, 0x74, 0x68, 0x72, 0x65, 0x61
        /*009d*/ 	.byte	0x64, 0x49, 0x64, 0x78, 0x2e, 0x78, 0x29, 0x20, 0x2f, 0x20, 0x33, 0x32, 0x29, 0x20, 0x25, 0x20
        /*00ad*/ 	.byte	0x34, 0x29, 0x20, 0x3d, 0x3d, 0x20, 0x28, 0x28, 0x28, 0x74, 0x6d, 0x65, 0x6d, 0x5f, 0x61, 0x64
        /*00bd*/ 	.byte	0x64, 0x72, 0x20, 0x3e, 0x3e, 0x20, 0x31, 0x36, 0x29, 0x20, 0x2f, 0x20, 0x33, 0x32, 0x29, 0x20
        /*00cd*/ 	.byte	0x25, 0x20, 0x34, 0x29, 0x00
	.type		__unnamed_1,@object
	.size		__unnamed_1,(__unnamed_2 - __unnamed_1)
__unnamed_1:
        /*00d2*/ 	.byte	0x61, 0x75, 0x74, 0x6f, 0x20, 0x63, 0x75, 0x74, 0x65, 0x3a, 0x3a, 0x61, 0x73, 0x5f, 0x70, 0x6f
        /* <DEDUP_REMOVED lines=24> */
        /*0262*/ 	.byte	0x43, 0x3c, 0x38, 0x31, 0x39, 0x32, 0x3e, 0x3e, 0x3e, 0x3e, 0x5d, 0x00
	.type		__unnamed_2,@object
	.size		__unnamed_2,(__unnamed_3 - __unnamed_2)
__unnamed_2:
        /* <DEDUP_REMOVED lines=26> */
	.type		__unnamed_3,@object
	.size		__unnamed_3,(.L_3 - __unnamed_3)
__unnamed_3:
        /* <DEDUP_REMOVED lines=42> */
        /*06aa*/ 	.byte	0x3e, 0x3e, 0x3e, 0x3e, 0x5d, 0x00
.L_3:


//--------------------- .nv.shared._ZN7cutlass13device_kernelINS_4gemm6kernel13GemmUniversalIN4cute5tupleIJiiiiEEENS1_10collective13CollectiveMmaINS1_35MainloopSm100TmaUmmaWarpSpecializedILi2ELi2ELi2ENS5_IJNS4_1CILi1EEESB_SB_EEEEENS5_IJNSA_ILi128EEENSA_ILi256EEENSA_ILi32EEEEEENS_12float_e4m3_tENS5_IJlSB_lEEESI_SJ_NS4_8TiledMMAINS4_8MMA_AtomIJNS4_10MMA_TraitsINS4_19SM100_MMA_F8F6F4_SSEJSI_SI_fSE_SF_NS4_17integral_constantINS4_4UMMA5MajorELSQ_0EEESR_NSO_INSP_7ScaleInELSS_0EEEST_EEEEEENS4_6LayoutISC_NS5_IJNSA_ILi0EEESX_SX_EEEEENS5_IJNS4_10UnderscoreES10_S10_EEEEENS4_13SM90_TMA_LOADENS4_14ComposedLayoutINS4_7SwizzleILi1ELi4ELi3EEENS4_18smem_ptr_flag_bitsILi8EEENSW_INS5_IJNSA_ILi8EEESG_EEENS5_IJSG_SB_EEEEEEEvNS4_8identityES13_S1D_vS1E_EENS_8epilogue10collective18CollectiveEpilogueINS1G_23Sm100TmaWarpSpecializedILi4ELi2ELi64ELb0ELb0EEEJSH_NS5_IJNSW_ISE_SB_EENSW_INSA_ILi64EEESB_EEEEESI_SJ_SI_SJ_NS1G_6fusion15FusionCallbacksIS1K_NS1P_17LinearCombinationISI_fSI_fLNS_15FloatRoundStyleE2EEESH_S1O_JEEENS4_5SM1004TMEM4LOAD26SM100_TMEM_LOAD_32dp32b64xES13_NS14_INS15_ILi2ELi4ELi3EEES18_NSW_INS5_IJS19_S1M_EEENS5_IJS1M_SB_EEEEEEENS4_39AutoVectorizingCopyWithAssumedAlignmentILi128EEENS4_14SM90_TMA_STOREES23_S25_S25_EEEvvEEEEvNT_6ParamsE --------------------------
	.section	.nv.shared._ZN7cutlass13device_kernelINS_4gemm6kernel13GemmUniversalIN4cute5tupleIJiiiiEEENS1_10collective13CollectiveMmaINS1_35MainloopSm100TmaUmmaWarpSpecializedILi2ELi2ELi2ENS5_IJNS4_1CILi1EEESB_SB_EEEEENS5_IJNSA_ILi128EEENSA_ILi256EEENSA_ILi32EEEEEENS_12float_e4m3_tENS5_IJlSB_lEEESI_SJ_NS4_8TiledMMAINS4_8MMA_AtomIJNS4_10MMA_TraitsINS4_19SM100_MMA_F8F6F4_SSEJSI_SI_fSE_SF_NS4_17integral_constantINS4_4UMMA5MajorELSQ_0EEESR_NSO_INSP_7ScaleInELSS_0EEEST_EEEEEENS4_6LayoutISC_NS5_IJNSA_ILi0EEESX_SX_EEEEENS5_IJNS4_10UnderscoreES10_S10_EEEEENS4_13SM90_TMA_LOADENS4_14ComposedLayoutINS4_7SwizzleILi1ELi4ELi3EEENS4_18smem_ptr_flag_bitsILi8EEENSW_INS5_IJNSA_ILi8EEESG_EEENS5_IJSG_SB_EEEEEEEvNS4_8identityES13_S1D_vS1E_EENS_8epilogue10collective18CollectiveEpilogueINS1G_23Sm100TmaWarpSpecializedILi4ELi2ELi64ELb0ELb0EEEJSH_NS5_IJNSW_ISE_SB_EENSW_INSA_ILi64EEESB_EEEEESI_SJ_SI_SJ_NS1G_6fusion15FusionCallbacksIS1K_NS1P_17LinearCombinationISI_fSI_fLNS_15FloatRoundStyleE2EEESH_S1O_JEEENS4_5SM1004TMEM4LOAD26SM100_TMEM_LOAD_32dp32b64xES13_NS14_INS15_ILi2ELi4ELi3EEES18_NSW_INS5_IJS19_S1M_EEENS5_IJS1M_SB_EEEEEEENS4_39AutoVectorizingCopyWithAssumedAlignmentILi128EEENS4_14SM90_TMA_STOREES23_S25_S25_EEEvvEEEEvNT_6ParamsE,"aw",@nobits
	.sectionflags	@""
	.align	16
	.zero		1024


//--------------------- .nv.shared.reserved.0     --------------------------
	.section	.nv.shared.reserved.0,"aw",@nobits
	.weak		__nv_reservedSMEM_offset_0_alias
	.size		__nv_reservedSMEM_offset_0_alias, 0, 64
	.other		__nv_reservedSMEM_offset_0_alias,@"STO_CUDA_RESERVED_SHARED STV_DEFAULT"
__nv_reservedSMEM_offset_0_alias:
	.zero		0
.nv.shared.reserved.0:
	.zero		64
	.weak		__nv_reservedSMEM_tcgen05_partition
	.type		__nv_reservedSMEM_tcgen05_partition,@object
	.size		__nv_reservedSMEM_tcgen05_partition,(.L_0 - __nv_reservedSMEM_tcgen05_partition)
__nv_reservedSMEM_tcgen05_partition:
	.zero		32
.L_0:


//--------------------- .nv.global                --------------------------
	.section	.nv.global,"aw",@nobits
.nv.global:
	.type		_ZN40_INTERNAL_0086ff62_4_k_cu_00fe82a2_215334cute1_E,@object
	.size		_ZN40_INTERNAL_0086ff62_4_k_cu_00fe82a2_215334cute1_E,(_ZN40_INTERNAL_0086ff62_4_k_cu_00fe82a2_215334cuda3std3__45__cpo6cbeginE - _ZN40_INTERNAL_0086ff62_4_k_cu_00fe82a2_215334cute1_E)
_ZN40_INTERNAL_0086ff62_4_k_cu_00fe82a2_215334cute1_E:
	.zero		1
	.type		_ZN40_INTERNAL_0086ff62_4_k_cu_00fe82a2_215334cuda3std3__45__cpo6cbeginE,@object
	.size		_ZN40_INTERNAL_0086ff62_4_k_cu_00fe82a2_215334cuda3std3__45__cpo6cbeginE,(_ZN40_INTERNAL_0086ff62_4_k_cu_00fe82a2_215334cuda3std3__48in_placeE - _ZN40_INTERNAL_0086ff62_4_k_cu_00fe82a2_215334cuda3std3__45__cpo6cbeginE)
_ZN40_INTERNAL_0086ff62_4_k_cu_00fe82a2_215334cuda3std3__45__cpo6cbeginE:
	.zero		1
	.type		_ZN40_INTERNAL_0086ff62_4_k_cu_00fe82a2_215334cuda3std3__48in_placeE,@object
	.size		_ZN40_INTERNAL_0086ff62_4_k_cu_00fe82a2_215334cuda3std3__48in_placeE,(_ZN40_INTERNAL_0086ff62_4_k_cu_00fe82a2_215334cuda3std6ranges3__45__cpo9iter_moveE - _ZN40_INTERNAL_0086ff62_4_k_cu_00fe82a2_215334cuda3std3__48in_placeE)
_ZN40_INTERNAL_0086ff62_4_k_cu_00fe82a2_215334cuda3std3__48in_placeE:
	.zero		1
	.type		_ZN40_INTERNAL_0086ff62_4_k_cu_00fe82a2_215334cuda3std6ranges3__45__cpo9iter_moveE,@object
	.size		_ZN40_INTERNAL_0086ff62_4_k_cu_00fe82a2_215334cuda3std6ranges3__45__cpo9iter_moveE,(_ZN40_INTERNAL_0086ff62_4_k_cu_00fe82a2_215334cuda3std3__45__cpo5beginE - _ZN40_INTERNAL_0086ff62_4_k_cu_00fe82a2_215334cuda3std6ranges3__45__cpo9iter_moveE)
_ZN40_INTERNAL_0086ff62_4_k_cu_00fe82a2_215334cuda3std6ranges3__45__cpo9iter_moveE:
	.zero		1
	.type		_ZN40_INTERNAL_0086ff62_4_k_cu_00fe82a2_215334cuda3std3__45__cpo5beginE,@object
	.size		_ZN40_INTERNAL_0086ff62_4_k_cu_00fe82a2_215334cuda3std3__45__cpo5beginE,(_ZN40_INTERNAL_0086ff62_4_k_cu_00fe82a2_215334cuda3std3__442_GLOBAL__N__0086ff62_4_k_cu_00fe82a2_215336ignoreE - _ZN40_INTERNAL_0086ff62_4_k_cu_00fe82a2_215334cuda3std3__45__cpo5beginE)
_ZN40_INTERNAL_0086ff62_4_k_cu_00fe82a2_215334cuda3std3__45__cpo5beginE:
	.zero		1
	.type		_ZN40_INTERNAL_0086ff62_4_k_cu_00fe82a2_215334cuda3std3__442_GLOBAL__N__0086ff62_4_k_cu_00fe82a2_215336ignoreE,@object
	.size		_ZN40_INTERNAL_0086ff62_4_k_cu_00fe82a2_215334cuda3std3__442_GLOBAL__N__0086ff62_4_k_cu_00fe82a2_215336ignoreE,(_ZN40_INTERNAL_0086ff62_4_k_cu_00fe82a2_215334cute7productE - _ZN40_INTERNAL_0086ff62_4_k_cu_00fe82a2_215334cuda3std3__442_GLOBAL__N__0086ff62_4_k_cu_00fe82a2_215336ignoreE)
_ZN40_INTERNAL_0086ff62_4_k_cu_00fe82a2_215334cuda3std3__442_GLOBAL__N__0086ff62_4_k_cu_00fe82a2_215336ignoreE:
	.zero		1
	.type		_ZN40_INTERNAL_0086ff62_4_k_cu_00fe82a2_215334cute7productE,@object
	.size		_ZN40_INTERNAL_0086ff62_4_k_cu_00fe82a2_215334cute7productE,(_ZN40_INTERNAL_0086ff62_4_k_cu_00fe82a2_215334cuda3std3__45__cpo3endE - _ZN40_INTERNAL_0086ff62_4_k_cu_00fe82a2_215334cute7productE)
_ZN40_INTERNAL_0086ff62_4_k_cu_00fe82a2_215334cute7productE:
	.zero		1
	.type		_ZN40_INTERNAL_0086ff62_4_k_cu_00fe82a2_215334cuda3std3__45__cpo3endE,@object
	.size		_ZN40_INTERNAL_0086ff62_4_k_cu_00fe82a2_215334cuda3std3__45__cpo3endE,(_ZN40_INTERNAL_0086ff62_4_k_cu_00fe82a2_215334cuda3std3__419piecewise_constructE - _ZN40_INTERNAL_0086ff62_4_k_cu_00fe82a2_215334cuda3std3__45__cpo3endE)
_ZN40_INTERNAL_0086ff62_4_k_cu_00fe82a2_215334cuda3std3__45__cpo3endE:
	.zero		1
	.type		_ZN40_INTERNAL_0086ff62_4_k_cu_00fe82a2_215334cuda3std3__419piecewise_constructE,@object
	.size		_ZN40_INTERNAL_0086ff62_4_k_cu_00fe82a2_215334cuda3std3__419piecewise_constructE,(_ZN40_INTERNAL_0086ff62_4_k_cu_00fe82a2_215334cuda3std3__45__cpo4cendE - _ZN40_INTERNAL_0086ff62_4_k_cu_00fe82a2_215334cuda3std3__419piecewise_constructE)
_ZN40_INTERNAL_0086ff62_4_k_cu_00fe82a2_215334cuda3std3__419piecewise_constructE:
	.zero		1
	.type		_ZN40_INTERNAL_0086ff62_4_k_cu_00fe82a2_215334cuda3std3__45__cpo4cendE,@object
	.size		_ZN40_INTERNAL_0086ff62_4_k_cu_00fe82a2_215334cuda3std3__45__cpo4cendE,(_ZN40_INTERNAL_0086ff62_4_k_cu_00fe82a2_215334cuda3std6ranges3__45__cpo4swapE - _ZN40_INTERNAL_0086ff62_4_k_cu_00fe82a2_215334cuda3std3__45__cpo4cendE)
_ZN40_INTERNAL_0086ff62_4_k_cu_00fe82a2_215334cuda3std3__45__cpo4cendE:
	.zero		1
	.type		_ZN40_INTERNAL_0086ff62_4_k_cu_00fe82a2_215334cuda3std6ranges3__45__cpo4swapE,@object
	.size		_ZN40_INTERNAL_0086ff62_4_k_cu_00fe82a2_215334cuda3std6ranges3__45__cpo4swapE,(.L_11 - _ZN40_INTERNAL_0086ff62_4_k_cu_00fe82a2_215334cuda3std6ranges3__45__cpo4swapE)
_ZN40_INTERNAL_0086ff62_4_k_cu_00fe82a2_215334cuda3std6ranges3__45__cpo4swapE:
	.zero		1
.L_11:


//--------------------- .nv.constant0._ZN7cutlass13device_kernelINS_4gemm6kernel13GemmUniversalIN4cute5tupleIJiiiiEEENS1_10collective13CollectiveMmaINS1_35MainloopSm100TmaUmmaWarpSpecializedILi2ELi2ELi2ENS5_IJNS4_1CILi1EEESB_SB_EEEEENS5_IJNSA_ILi128EEENSA_ILi256EEENSA_ILi32EEEEEENS_12float_e4m3_tENS5_IJlSB_lEEESI_SJ_NS4_8TiledMMAINS4_8MMA_AtomIJNS4_10MMA_TraitsINS4_19SM100_MMA_F8F6F4_SSEJSI_SI_fSE_SF_NS4_17integral_constantINS4_4UMMA5MajorELSQ_0EEESR_NSO_INSP_7ScaleInELSS_0EEEST_EEEEEENS4_6LayoutISC_NS5_IJNSA_ILi0EEESX_SX_EEEEENS5_IJNS4_10UnderscoreES10_S10_EEEEENS4_13SM90_TMA_LOADENS4_14ComposedLayoutINS4_7SwizzleILi1ELi4ELi3EEENS4_18smem_ptr_flag_bitsILi8EEENSW_INS5_IJNSA_ILi8EEESG_EEENS5_IJSG_SB_EEEEEEEvNS4_8identityES13_S1D_vS1E_EENS_8epilogue10collective18CollectiveEpilogueINS1G_23Sm100TmaWarpSpecializedILi4ELi2ELi64ELb0ELb0EEEJSH_NS5_IJNSW_ISE_SB_EENSW_INSA_ILi64EEESB_EEEEESI_SJ_SI_SJ_NS1G_6fusion15FusionCallbacksIS1K_NS1P_17LinearCombinationISI_fSI_fLNS_15FloatRoundStyleE2EEESH_S1O_JEEENS4_5SM1004TMEM4LOAD26SM100_TMEM_LOAD_32dp32b64xES13_NS14_INS15_ILi2ELi4ELi3EEES18_NSW_INS5_IJS19_S1M_EEENS5_IJS1M_SB_EEEEEEENS4_39AutoVectorizingCopyWithAssumedAlignmentILi128EEENS4_14SM90_TMA_STOREES23_S25_S25_EEEvvEEEEvNT_6ParamsE --------------------------
	.section	.nv.constant0._ZN7cutlass13device_kernelINS_4gemm6kernel13GemmUniversalIN4cute5tupleIJiiiiEEENS1_10collective13CollectiveMmaINS1_35MainloopSm100TmaUmmaWarpSpecializedILi2ELi2ELi2ENS5_IJNS4_1CILi1EEESB_SB_EEEEENS5_IJNSA_ILi128EEENSA_ILi256EEENSA_ILi32EEEEEENS_12float_e4m3_tENS5_IJlSB_lEEESI_SJ_NS4_8TiledMMAINS4_8MMA_AtomIJNS4_10MMA_TraitsINS4_19SM100_MMA_F8F6F4_SSEJSI_SI_fSE_SF_NS4_17integral_constantINS4_4UMMA5MajorELSQ_0EEESR_NSO_INSP_7ScaleInELSS_0EEEST_EEEEEENS4_6LayoutISC_NS5_IJNSA_ILi0EEESX_SX_EEEEENS5_IJNS4_10UnderscoreES10_S10_EEEEENS4_13SM90_TMA_LOADENS4_14ComposedLayoutINS4_7SwizzleILi1ELi4ELi3EEENS4_18smem_ptr_flag_bitsILi8EEENSW_INS5_IJNSA_ILi8EEESG_EEENS5_IJSG_SB_EEEEEEEvNS4_8identityES13_S1D_vS1E_EENS_8epilogue10collective18CollectiveEpilogueINS1G_23Sm100TmaWarpSpecializedILi4ELi2ELi64ELb0ELb0EEEJSH_NS5_IJNSW_ISE_SB_EENSW_INSA_ILi64EEESB_EEEEESI_SJ_SI_SJ_NS1G_6fusion15FusionCallbacksIS1K_NS1P_17LinearCombinationISI_fSI_fLNS_15FloatRoundStyleE2EEESH_S1O_JEEENS4_5SM1004TMEM4LOAD26SM100_TMEM_LOAD_32dp32b64xES13_NS14_INS15_ILi2ELi4ELi3EEES18_NSW_INS5_IJS19_S1M_EEENS5_IJS1M_SB_EEEEEEENS4_39AutoVectorizingCopyWithAssumedAlignmentILi128EEENS4_14SM90_TMA_STOREES23_S25_S25_EEEvvEEEEvNT_6ParamsE,"a",@progbits
	.sectionflags	@""
	.align	4
.nv.constant0._ZN7cutlass13device_kernelINS_4gemm6kernel13GemmUniversalIN4cute5tupleIJiiiiEEENS1_10collective13CollectiveMmaINS1_35MainloopSm100TmaUmmaWarpSpecializedILi2ELi2ELi2ENS5_IJNS4_1CILi1EEESB_SB_EEEEENS5_IJNSA_ILi128EEENSA_ILi256EEENSA_ILi32EEEEEENS_12float_e4m3_tENS5_IJlSB_lEEESI_SJ_NS4_8TiledMMAINS4_8MMA_AtomIJNS4_10MMA_TraitsINS4_19SM100_MMA_F8F6F4_SSEJSI_SI_fSE_SF_NS4_17integral_constantINS4_4UMMA5MajorELSQ_0EEESR_NSO_INSP_7ScaleInELSS_0EEEST_EEEEEENS4_6LayoutISC_NS5_IJNSA_ILi0EEESX_SX_EEEEENS5_IJNS4_10UnderscoreES10_S10_EEEEENS4_13SM90_TMA_LOADENS4_14ComposedLayoutINS4_7SwizzleILi1ELi4ELi3EEENS4_18smem_ptr_flag_bitsILi8EEENSW_INS5_IJNSA_ILi8EEESG_EEENS5_IJSG_SB_EEEEEEEvNS4_8identityES13_S1D_vS1E_EENS_8epilogue10collective18CollectiveEpilogueINS1G_23Sm100TmaWarpSpecializedILi4ELi2ELi64ELb0ELb0EEEJSH_NS5_IJNSW_ISE_SB_EENSW_INSA_ILi64EEESB_EEEEESI_SJ_SI_SJ_NS1G_6fusion15FusionCallbacksIS1K_NS1P_17LinearCombinationISI_fSI_fLNS_15FloatRoundStyleE2EEESH_S1O_JEEENS4_5SM1004TMEM4LOAD26SM100_TMEM_LOAD_32dp32b64xES13_NS14_INS15_ILi2ELi4ELi3EEES18_NSW_INS5_IJS19_S1M_EEENS5_IJS1M_SB_EEEEEEENS4_39AutoVectorizingCopyWithAssumedAlignmentILi128EEENS4_14SM90_TMA_STOREES23_S25_S25_EEEvvEEEEvNT_6ParamsE:
	.zero		2944


//--------------------- SYMBOLS --------------------------

	.type		.nv.reservedSmem.offset0,@object
	.size		.nv.reservedSmem.offset0,0x4
	.type		.nv.reservedSmem.cap,@object
	.size		.nv.reservedSmem.cap,0x4
	.type		__assertfail,@function
